//
// Generated by NVIDIA NVVM Compiler
//
// Compiler Build ID: CL-36424714
// Cuda compilation tools, release 13.0, V13.0.88
// Based on NVVM 20.0.0
//

.version 9.0
.target sm_100
.address_size 64

	// .globl	_Z9addKernelPiPKiS1_
// _ZZ10DotProductiPfS_S_fS_E5fastA has been demoted

.visible .entry _Z9addKernelPiPKiS1_(
	.param .u64 .ptr .align 1 _Z9addKernelPiPKiS1__param_0,
	.param .u64 .ptr .align 1 _Z9addKernelPiPKiS1__param_1,
	.param .u64 .ptr .align 1 _Z9addKernelPiPKiS1__param_2
)
{
	.reg .b32 	%r<5>;
	.reg .b64 	%rd<11>;

	ld.param.u64 	%rd1, [_Z9addKernelPiPKiS1__param_0];
	ld.param.u64 	%rd2, [_Z9addKernelPiPKiS1__param_1];
	ld.param.u64 	%rd3, [_Z9addKernelPiPKiS1__param_2];
	cvta.to.global.u64 	%rd4, %rd1;
	cvta.to.global.u64 	%rd5, %rd3;
	cvta.to.global.u64 	%rd6, %rd2;
	mov.u32 	%r1, %tid.x;
	mul.wide.u32 	%rd7, %r1, 4;
	add.s64 	%rd8, %rd6, %rd7;
	ld.global.u32 	%r2, [%rd8];
	add.s64 	%rd9, %rd5, %rd7;
	ld.global.u32 	%r3, [%rd9];
	add.s32 	%r4, %r3, %r2;
	add.s64 	%rd10, %rd4, %rd7;
	st.global.u32 	[%rd10], %r4;
	ret;

}
	// .globl	_Z10DotProductiPfS_S_fS_
.visible .entry _Z10DotProductiPfS_S_fS_(
	.param .u32 _Z10DotProductiPfS_S_fS__param_0,
	.param .u64 .ptr .align 1 _Z10DotProductiPfS_S_fS__param_1,
	.param .u64 .ptr .align 1 _Z10DotProductiPfS_S_fS__param_2,
	.param .u64 .ptr .align 1 _Z10DotProductiPfS_S_fS__param_3,
	.param .f32 _Z10DotProductiPfS_S_fS__param_4,
	.param .u64 .ptr .align 1 _Z10DotProductiPfS_S_fS__param_5
)
{
	.reg .pred 	%p<3>;
	.reg .b32 	%r<18>;
	.reg .b32 	%f<21>;
	.reg .b64 	%rd<17>;
	// demoted variable
	.shared .align 4 .b8 _ZZ10DotProductiPfS_S_fS_E5fastA[1200];
	ld.param.u64 	%rd2, [_Z10DotProductiPfS_S_fS__param_1];
	ld.param.u64 	%rd3, [_Z10DotProductiPfS_S_fS__param_2];
	ld.param.u64 	%rd4, [_Z10DotProductiPfS_S_fS__param_3];
	ld.param.f32 	%f3, [_Z10DotProductiPfS_S_fS__param_4];
	ld.param.u64 	%rd5, [_Z10DotProductiPfS_S_fS__param_5];
	mov.u32 	%r7, %ctaid.x;
	mov.u32 	%r8, %ntid.x;
	mov.u32 	%r9, %tid.x;
	mad.lo.s32 	%r1, %r7, %r8, %r9;
	setp.gt.s32 	%p1, %r1, 299;
	@%p1 bra 	$L__BB1_2;
	cvta.to.global.u64 	%rd6, %rd2;
	mul.wide.s32 	%rd7, %r1, 4;
	add.s64 	%rd8, %rd6, %rd7;
	ld.global.f32 	%f4, [%rd8];
	shl.b32 	%r10, %r1, 2;
	mov.u32 	%r11, _ZZ10DotProductiPfS_S_fS_E5fastA;
	add.s32 	%r12, %r11, %r10;
	st.shared.f32 	[%r12], %f4;
$L__BB1_2:
	bar.sync 	0;
	mul.lo.s32 	%r16, %r1, 300;
	cvta.to.global.u64 	%rd9, %rd3;
	add.s64 	%rd1, %rd9, 8;
	mov.f32 	%f20, 0f00000000;
	mov.b32 	%r17, 8;
	mov.u32 	%r14, _ZZ10DotProductiPfS_S_fS_E5fastA;
$L__BB1_3:
	mul.wide.s32 	%rd10, %r16, 4;
	add.s64 	%rd11, %rd1, %rd10;
	add.s32 	%r15, %r14, %r17;
	ld.shared.f32 	%f6, [%r15+-8];
	ld.global.f32 	%f7, [%rd11+-8];
	fma.rn.f32 	%f8, %f6, %f7, %f20;
	ld.shared.f32 	%f9, [%r15+-4];
	ld.global.f32 	%f10, [%rd11+-4];
	fma.rn.f32 	%f11, %f9, %f10, %f8;
	ld.shared.f32 	%f12, [%r15];
	ld.global.f32 	%f13, [%rd11];
	fma.rn.f32 	%f14, %f12, %f13, %f11;
	ld.shared.f32 	%f15, [%r15+4];
	ld.global.f32 	%f16, [%rd11+4];
	fma.rn.f32 	%f20, %f15, %f16, %f14;
	add.s32 	%r17, %r17, 16;
	add.s32 	%r16, %r16, 4;
	setp.ne.s32 	%p2, %r17, 1208;
	@%p2 bra 	$L__BB1_3;
	cvta.to.global.u64 	%rd12, %rd5;
	cvta.to.global.u64 	%rd13, %rd4;
	mul.wide.s32 	%rd14, %r1, 4;
	add.s64 	%rd15, %rd12, %rd14;
	ld.global.f32 	%f17, [%rd15];
	mul.f32 	%f18, %f3, %f17;
	div.rn.f32 	%f19, %f20, %f18;
	add.s64 	%rd16, %rd13, %rd14;
	st.global.f32 	[%rd16], %f19;
	ret;

}
	// .globl	_Z10FirstMergeiPfi
.visible .entry _Z10FirstMergeiPfi(
	.param .u32 _Z10FirstMergeiPfi_param_0,
	.param .u64 .ptr .align 1 _Z10FirstMergeiPfi_param_1,
	.param .u32 _Z10FirstMergeiPfi_param_2
)
{
	.reg .pred 	%p<8>;
	.reg .b32 	%r<20>;
	.reg .b32 	%f<5>;
	.reg .b64 	%rd<11>;

	ld.param.u32 	%r10, [_Z10FirstMergeiPfi_param_0];
	ld.param.u64 	%rd2, [_Z10FirstMergeiPfi_param_1];
	ld.param.u32 	%r11, [_Z10FirstMergeiPfi_param_2];
	cvta.to.global.u64 	%rd1, %rd2;
	mov.u32 	%r12, %ctaid.x;
	mov.u32 	%r13, %ntid.x;
	mov.u32 	%r14, %tid.x;
	mad.lo.s32 	%r15, %r12, %r13, %r14;
	mul.lo.s32 	%r1, %r15, %r10;
	setp.gt.s32 	%p1, %r1, %r11;
	setp.lt.s32 	%p2, %r10, 2;
	or.pred  	%p3, %p1, %p2;
	@%p3 bra 	$L__BB2_7;
	add.s32 	%r17, %r1, 1;
	add.s32 	%r3, %r1, %r10;
$L__BB2_2:
	mul.wide.s32 	%rd3, %r17, 4;
	add.s64 	%rd4, %rd1, %rd3;
	ld.global.f32 	%f3, [%rd4];
	cvt.rzi.s32.f32 	%r5, %f3;
	setp.lt.s32 	%p4, %r17, 1;
	mov.u32 	%r19, %r17;
	@%p4 bra 	$L__BB2_6;
	cvt.rn.f32.s32 	%f1, %r5;
	mov.u32 	%r18, %r17;
$L__BB2_4:
	add.s32 	%r7, %r18, -1;
	mul.wide.u32 	%rd5, %r7, 4;
	add.s64 	%rd6, %rd1, %rd5;
	ld.global.f32 	%f2, [%rd6];
	setp.geu.f32 	%p5, %f2, %f1;
	mov.u32 	%r19, %r18;
	@%p5 bra 	$L__BB2_6;
	mul.wide.u32 	%rd7, %r18, 4;
	add.s64 	%rd8, %rd1, %rd7;
	st.global.f32 	[%rd8], %f2;
	setp.gt.u32 	%p6, %r18, 1;
	mov.b32 	%r19, 0;
	mov.u32 	%r18, %r7;
	@%p6 bra 	$L__BB2_4;
$L__BB2_6:
	cvt.rn.f32.s32 	%f4, %r5;
	mul.wide.s32 	%rd9, %r19, 4;
	add.s64 	%rd10, %rd1, %rd9;
	st.global.f32 	[%rd10], %f4;
	add.s32 	%r17, %r17, 1;
	setp.lt.s32 	%p7, %r17, %r3;
	@%p7 bra 	$L__BB2_2;
$L__BB2_7:
	ret;

}


// ===== COMPILED SASS (sm_100) =====

	.target	sm_100

	.elftype	@"ET_EXEC"


//--------------------- .note.nv.tkinfo           --------------------------
	.section	.note.nv.tkinfo,"",@"SHT_NOTE"
	.sectionflags	@"SHF_NOTE_NV_TKINFO"
	.tkinfo
        /*0018*/ 	.word	0x00000002
        /*0030*/ 	.string	""
        /*0030*/ 	.string	"ptxas"
        /*0030*/ 	.string	"Cuda compilation tools, release 13.0, V13.0.88"
        /*0030*/ 	.string	"Build cuda_13.0.r13.0/compiler.36424714_0"
        /*0030*/ 	.string	"-arch sm_100 -m 64 "



//--------------------- .note.nv.cuinfo           --------------------------
	.section	.note.nv.cuinfo,"",@"SHT_NOTE"
	.sectionflags	@"SHF_NOTE_NV_CUINFO"
        /*0018*/ 	.short	0x0002
        /*001a*/ 	.short	0x0064
        /*001c*/ 	.short	0x0082
	.zero		2


//--------------------- .nv.info                  --------------------------
	.section	.nv.info,"",@"SHT_CUDA_INFO"
	.align	4


	//----- nvinfo : EIATTR_REGCOUNT
	.align		4
        /*0000*/ 	.byte	0x04, 0x2f
        /*0002*/ 	.short	(.L_1 - .L_0)
	.align		4
.L_0:
        /*0004*/ 	.word	index@(_Z9addKernelPiPKiS1_)
        /*0008*/ 	.word	0x0000000c


	//----- nvinfo : EIATTR_FRAME_SIZE
	.align		4
.L_1:
        /*000c*/ 	.byte	0x04, 0x11
        /*000e*/ 	.short	(.L_3 - .L_2)
	.align		4
.L_2:
        /*0010*/ 	.word	index@(_Z9addKernelPiPKiS1_)
        /*0014*/ 	.word	0x00000000


	//----- nvinfo : EIATTR_REGCOUNT
	.align		4
.L_3:
        /*0018*/ 	.byte	0x04, 0x2f
        /*001a*/ 	.short	(.L_5 - .L_4)
	.align		4
.L_4:
        /*001c*/ 	.word	index@(_Z10DotProductiPfS_S_fS_)
        /*0020*/ 	.word	0x00000020


	//----- nvinfo : EIATTR_FRAME_SIZE
	.align		4
.L_5:
        /*0024*/ 	.byte	0x04, 0x11
        /*0026*/ 	.short	(.L_7 - .L_6)
	.align		4
.L_6:
        /*0028*/ 	.word	index@($__internal_0_$__cuda_sm3x_div_rn_noftz_f32_slowpath)
        /*002c*/ 	.word	0x00000000


	//----- nvinfo : EIATTR_FRAME_SIZE
	.align		4
.L_7:
        /*0030*/ 	.byte	0x04, 0x11
        /*0032*/ 	.short	(.L_9 - .L_8)
	.align		4
.L_8:
        /*0034*/ 	.word	index@(_Z10DotProductiPfS_S_fS_)
        /*0038*/ 	.word	0x00000000


	//----- nvinfo : EIATTR_REGCOUNT
	.align		4
.L_9:
        /*003c*/ 	.byte	0x04, 0x2f
        /*003e*/ 	.short	(.L_11 - .L_10)
	.align		4
.L_10:
        /*0040*/ 	.word	index@(_Z10FirstMergeiPfi)
        /*0044*/ 	.word	0x00000010


	//----- nvinfo : EIATTR_FRAME_SIZE
	.align		4
.L_11:
        /*0048*/ 	.byte	0x04, 0x11
        /*004a*/ 	.short	(.L_13 - .L_12)
	.align		4
.L_12:
        /*004c*/ 	.word	index@(_Z10FirstMergeiPfi)
        /*0050*/ 	.word	0x00000000


	//----- nvinfo : EIATTR_MIN_STACK_SIZE
	.align		4
.L_13:
        /*0054*/ 	.byte	0x04, 0x12
        /*0056*/ 	.short	(.L_15 - .L_14)
	.align		4
.L_14:
        /*0058*/ 	.word	index@(_Z10FirstMergeiPfi)
        /*005c*/ 	.word	0x00000000


	//----- nvinfo : EIATTR_MIN_STACK_SIZE
	.align		4
.L_15:
        /*0060*/ 	.byte	0x04, 0x12
        /*0062*/ 	.short	(.L_17 - .L_16)
	.align		4
.L_16:
        /*0064*/ 	.word	index@(_Z10DotProductiPfS_S_fS_)
        /*0068*/ 	.word	0x00000000


	//----- nvinfo : EIATTR_MIN_STACK_SIZE
	.align		4
.L_17:
        /*006c*/ 	.byte	0x04, 0x12
        /*006e*/ 	.short	(.L_19 - .L_18)
	.align		4
.L_18:
        /*0070*/ 	.word	index@(_Z9addKernelPiPKiS1_)
        /*0074*/ 	.word	0x00000000
.L_19:


//--------------------- .nv.compat                --------------------------
	.section	.nv.compat,"",@"SHT_CUDA_COMPAT_INFO"
	.align	4
        /*0000*/ 	.byte	0x02, 0x09, 0x00, 0x00, 0x02, 0x02, 0x01, 0x00, 0x02, 0x05, 0x05, 0x00, 0x03, 0x07, 0x01, 0x01
        /*0010*/ 	.byte	0x02, 0x03, 0x00, 0x00, 0x02, 0x06, 0x01, 0x00, 0x04, 0x0b, 0x08, 0x00, 0x01, 0x00, 0x00, 0x00
        /*0020*/ 	.byte	0x00, 0x00, 0x00, 0x00


//--------------------- .nv.info._Z10FirstMergeiPfi --------------------------
	.section	.nv.info._Z10FirstMergeiPfi,"",@"SHT_CUDA_INFO"
	.sectionflags	@""
	.align	4


	//----- nvinfo : EIATTR_CUDA_API_VERSION
	.align		4
        /*0000*/ 	.byte	0x04, 0x37
        /*0002*/ 	.short	(.L_21 - .L_20)
.L_20:
        /*0004*/ 	.word	0x00000082


	//----- nvinfo : EIATTR_KPARAM_INFO
	.align		4
.L_21:
        /*0008*/ 	.byte	0x04, 0x17
        /*000a*/ 	.short	(.L_23 - .L_22)
.L_22:
        /*000c*/ 	.word	0x00000000
        /*0010*/ 	.short	0x0002
        /*0012*/ 	.short	0x0010
        /*0014*/ 	.byte	0x00, 0xf0, 0x11, 0x00


	//----- nvinfo : EIATTR_KPARAM_INFO
	.align		4
.L_23:
        /*0018*/ 	.byte	0x04, 0x17
        /*001a*/ 	.short	(.L_25 - .L_24)
.L_24:
        /*001c*/ 	.word	0x00000000
        /*0020*/ 	.short	0x0001
        /*0022*/ 	.short	0x0008
        /*0024*/ 	.byte	0x00, 0xf5, 0x21, 0x00


	//----- nvinfo : EIATTR_KPARAM_INFO
	.align		4
.L_25:
        /*0028*/ 	.byte	0x04, 0x17
        /*002a*/ 	.short	(.L_27 - .L_26)
.L_26:
        /*002c*/ 	.word	0x00000000
        /*0030*/ 	.short	0x0000
        /*0032*/ 	.short	0x0000
        /*0034*/ 	.byte	0x00, 0xf0, 0x11, 0x00


	//----- nvinfo : EIATTR_SPARSE_MMA_MASK
	.align		4
.L_27:
        /*0038*/ 	.byte	0x03, 0x50
        /*003a*/ 	.short	0x0000


	//----- nvinfo : EIATTR_MAXREG_COUNT
	.align		4
        /*003c*/ 	.byte	0x03, 0x1b
        /*003e*/ 	.short	0x00ff


	//----- nvinfo : EIATTR_MERCURY_ISA_VERSION
	.align		4
        /*0040*/ 	.byte	0x03, 0x5f
        /*0042*/ 	.short	0x0101


	//----- nvinfo : EIATTR_VRC_CTA_INIT_COUNT
	.align		4
        /*0044*/ 	.byte	0x02, 0x4a
	.zero		1
	.zero		1


	//----- nvinfo : EIATTR_EXIT_INSTR_OFFSETS
	.align		4
        /*0048*/ 	.byte	0x04, 0x1c
        /*004a*/ 	.short	(.L_29 - .L_28)


	//   ....[0]....
.L_28:
        /*004c*/ 	.word	0x000000a0


	//   ....[1]....
        /*0050*/ 	.word	0x000002d0


	//----- nvinfo : EIATTR_CRS_STACK_SIZE
	.align		4
.L_29:
        /*0054*/ 	.byte	0x04, 0x1e
        /*0056*/ 	.short	(.L_31 - .L_30)
.L_30:
        /*0058*/ 	.word	0x00000000


	//----- nvinfo : EIATTR_CBANK_PARAM_SIZE
	.align		4
.L_31:
        /*005c*/ 	.byte	0x03, 0x19
        /*005e*/ 	.short	0x0014


	//----- nvinfo : EIATTR_PARAM_CBANK
	.align		4
        /*0060*/ 	.byte	0x04, 0x0a
        /*0062*/ 	.short	(.L_33 - .L_32)
	.align		4
.L_32:
        /*0064*/ 	.word	index@(.nv.constant0._Z10FirstMergeiPfi)
        /*0068*/ 	.short	0x0380
        /*006a*/ 	.short	0x0014


	//----- nvinfo : EIATTR_SW_WAR
	.align		4
.L_33:
        /*006c*/ 	.byte	0x04, 0x36
        /*006e*/ 	.short	(.L_35 - .L_34)
.L_34:
        /*0070*/ 	.word	0x00000008
.L_35:


//--------------------- .nv.info._Z10DotProductiPfS_S_fS_ --------------------------
	.section	.nv.info._Z10DotProductiPfS_S_fS_,"",@"SHT_CUDA_INFO"
	.sectionflags	@""
	.align	4


	//----- nvinfo : EIATTR_CUDA_API_VERSION
	.align		4
        /*0000*/ 	.byte	0x04, 0x37
        /*0002*/ 	.short	(.L_37 - .L_36)
.L_36:
        /*0004*/ 	.word	0x00000082


	//----- nvinfo : EIATTR_KPARAM_INFO
	.align		4
.L_37:
        /*0008*/ 	.byte	0x04, 0x17
        /*000a*/ 	.short	(.L_39 - .L_38)
.L_38:
        /*000c*/ 	.word	0x00000000
        /*0010*/ 	.short	0x0005
        /*0012*/ 	.short	0x0028
        /*0014*/ 	.byte	0x00, 0xf5, 0x21, 0x00


	//----- nvinfo : EIATTR_KPARAM_INFO
	.align		4
.L_39:
        /*0018*/ 	.byte	0x04, 0x17
        /*001a*/ 	.short	(.L_41 - .L_40)
.L_40:
        /*001c*/ 	.word	0x00000000
        /*0020*/ 	.short	0x0004
        /*0022*/ 	.short	0x0020
        /*0024*/ 	.byte	0x00, 0xf0, 0x11, 0x00


	//----- nvinfo : EIATTR_KPARAM_INFO
	.align		4
.L_41:
        /*0028*/ 	.byte	0x04, 0x17
        /*002a*/ 	.short	(.L_43 - .L_42)
.L_42:
        /*002c*/ 	.word	0x00000000
        /*0030*/ 	.short	0x0003
        /*0032*/ 	.short	0x0018
        /*0034*/ 	.byte	0x00, 0xf5, 0x21, 0x00


	//----- nvinfo : EIATTR_KPARAM_INFO
	.align		4
.L_43:
        /*0038*/ 	.byte	0x04, 0x17
        /*003a*/ 	.short	(.L_45 - .L_44)
.L_44:
        /*003c*/ 	.word	0x00000000
        /*0040*/ 	.short	0x0002
        /*0042*/ 	.short	0x0010
        /*0044*/ 	.byte	0x00, 0xf5, 0x21, 0x00


	//----- nvinfo : EIATTR_KPARAM_INFO
	.align		4
.L_45:
        /*0048*/ 	.byte	0x04, 0x17
        /*004a*/ 	.short	(.L_47 - .L_46)
.L_46:
        /*004c*/ 	.word	0x00000000
        /*0050*/ 	.short	0x0001
        /*0052*/ 	.short	0x0008
        /*0054*/ 	.byte	0x00, 0xf5, 0x21, 0x00


	//----- nvinfo : EIATTR_KPARAM_INFO
	.align		4
.L_47:
        /*0058*/ 	.byte	0x04, 0x17
        /*005a*/ 	.short	(.L_49 - .L_48)
.L_48:
        /*005c*/ 	.word	0x00000000
        /*0060*/ 	.short	0x0000
        /*0062*/ 	.short	0x0000
        /*0064*/ 	.byte	0x00, 0xf0, 0x11, 0x00


	//----- nvinfo : EIATTR_SPARSE_MMA_MASK
	.align		4
.L_49:
        /*0068*/ 	.byte	0x03, 0x50
        /*006a*/ 	.short	0x0000


	//----- nvinfo : EIATTR_MAXREG_COUNT
	.align		4
        /*006c*/ 	.byte	0x03, 0x1b
        /*006e*/ 	.short	0x00ff


	//----- nvinfo : EIATTR_NUM_BARRIERS
	.align		4
        /*0070*/ 	.byte	0x02, 0x4c
        /*0072*/ 	.byte	0x01
	.zero		1


	//----- nvinfo : EIATTR_MERCURY_ISA_VERSION
	.align		4
        /*0074*/ 	.byte	0x03, 0x5f
        /*0076*/ 	.short	0x0101


	//----- nvinfo : EIATTR_VRC_CTA_INIT_COUNT
	.align		4
        /*0078*/ 	.byte	0x02, 0x4a
	.zero		1
	.zero		1


	//----- nvinfo : EIATTR_EXIT_INSTR_OFFSETS
	.align		4
        /*007c*/ 	.byte	0x04, 0x1c
        /*007e*/ 	.short	(.L_51 - .L_50)


	//   ....[0]....
.L_50:
        /*0080*/ 	.word	0x00000e40


	//----- nvinfo : EIATTR_CRS_STACK_SIZE
	.align		4
.L_51:
        /*0084*/ 	.byte	0x04, 0x1e
        /*0086*/ 	.short	(.L_53 - .L_52)
.L_52:
        /*0088*/ 	.word	0x00000000


	//----- nvinfo : EIATTR_CBANK_PARAM_SIZE
	.align		4
.L_53:
        /*008c*/ 	.byte	0x03, 0x19
        /*008e*/ 	.short	0x0030


	//----- nvinfo : EIATTR_PARAM_CBANK
	.align		4
        /*0090*/ 	.byte	0x04, 0x0a
        /*0092*/ 	.short	(.L_55 - .L_54)
	.align		4
.L_54:
        /*0094*/ 	.word	index@(.nv.constant0._Z10DotProductiPfS_S_fS_)
        /*0098*/ 	.short	0x0380
        /*009a*/ 	.short	0x0030


	//----- nvinfo : EIATTR_SW_WAR
	.align		4
.L_55:
        /*009c*/ 	.byte	0x04, 0x36
        /*009e*/ 	.short	(.L_57 - .L_56)
.L_56:
        /*00a0*/ 	.word	0x00000008
.L_57:


//--------------------- .nv.info._Z9addKernelPiPKiS1_ --------------------------
	.section	.nv.info._Z9addKernelPiPKiS1_,"",@"SHT_CUDA_INFO"
	.sectionflags	@""
	.align	4


	//----- nvinfo : EIATTR_CUDA_API_VERSION
	.align		4
        /*0000*/ 	.byte	0x04, 0x37
        /*0002*/ 	.short	(.L_59 - .L_58)
.L_58:
        /*0004*/ 	.word	0x00000082


	//----- nvinfo : EIATTR_KPARAM_INFO
	.align		4
.L_59:
        /*0008*/ 	.byte	0x04, 0x17
        /*000a*/ 	.short	(.L_61 - .L_60)
.L_60:
        /*000c*/ 	.word	0x00000000
        /*0010*/ 	.short	0x0002
        /*0012*/ 	.short	0x0010
        /*0014*/ 	.byte	0x00, 0xf5, 0x21, 0x00


	//----- nvinfo : EIATTR_KPARAM_INFO
	.align		4
.L_61:
        /*0018*/ 	.byte	0x04, 0x17
        /*001a*/ 	.short	(.L_63 - .L_62)
.L_62:
        /*001c*/ 	.word	0x00000000
        /*0020*/ 	.short	0x0001
        /*0022*/ 	.short	0x0008
        /*0024*/ 	.byte	0x00, 0xf5, 0x21, 0x00


	//----- nvinfo : EIATTR_KPARAM_INFO
	.align		4
.L_63:
        /*0028*/ 	.byte	0x04, 0x17
        /*002a*/ 	.short	(.L_65 - .L_64)
.L_64:
        /*002c*/ 	.word	0x00000000
        /*0030*/ 	.short	0x0000
        /*0032*/ 	.short	0x0000
        /*0034*/ 	.byte	0x00, 0xf5, 0x21, 0x00


	//----- nvinfo : EIATTR_SPARSE_MMA_MASK
	.align		4
.L_65:
        /*0038*/ 	.byte	0x03, 0x50
        /*003a*/ 	.short	0x0000


	//----- nvinfo : EIATTR_MAXREG_COUNT
	.align		4
        /*003c*/ 	.byte	0x03, 0x1b
        /*003e*/ 	.short	0x00ff


	//----- nvinfo : EIATTR_MERCURY_ISA_VERSION
	.align		4
        /*0040*/ 	.byte	0x03, 0x5f
        /*0042*/ 	.short	0x0101


	//----- nvinfo : EIATTR_VRC_CTA_INIT_COUNT
	.align		4
        /*0044*/ 	.byte	0x02, 0x4a
	.zero		1
	.zero		1


	//----- nvinfo : EIATTR_EXIT_INSTR_OFFSETS
	.align		4
        /*0048*/ 	.byte	0x04, 0x1c
        /*004a*/ 	.short	(.L_67 - .L_66)


	//   ....[0]....
.L_66:
        /*004c*/ 	.word	0x000000d0


	//----- nvinfo : EIATTR_CBANK_PARAM_SIZE
	.align		4
.L_67:
        /*0050*/ 	.byte	0x03, 0x19
        /*0052*/ 	.short	0x0018


	//----- nvinfo : EIATTR_PARAM_CBANK
	.align		4
        /*0054*/ 	.byte	0x04, 0x0a
        /*0056*/ 	.short	(.L_69 - .L_68)
	.align		4
.L_68:
        /*0058*/ 	.word	index@(.nv.constant0._Z9addKernelPiPKiS1_)
        /*005c*/ 	.short	0x0380
        /*005e*/ 	.short	0x0018


	//----- nvinfo : EIATTR_SW_WAR
	.align		4
.L_69:
        /*0060*/ 	.byte	0x04, 0x36
        /*0062*/ 	.short	(.L_71 - .L_70)
.L_70:
        /*0064*/ 	.word	0x00000008
.L_71:


//--------------------- .nv.callgraph             --------------------------
	.section	.nv.callgraph,"",@"SHT_CUDA_CALLGRAPH"
	.align	4
	.sectionentsize	8
	.align		4
        /*0000*/ 	.word	0x00000000
	.align		4
        /*0004*/ 	.word	0xffffffff
	.align		4
        /*0008*/ 	.word	0x00000000
	.align		4
        /*000c*/ 	.word	0xfffffffe
	.align		4
        /*0010*/ 	.word	0x00000000
	.align		4
        /*0014*/ 	.word	0xfffffffd
	.align		4
        /*0018*/ 	.word	0x00000000
	.align		4
        /*001c*/ 	.word	0xfffffffc


//--------------------- .text._Z10FirstMergeiPfi  --------------------------
	.section	.text._Z10FirstMergeiPfi,"ax",@progbits
	.align	128
        .global         _Z10FirstMergeiPfi
        .type           _Z10FirstMergeiPfi,@function
        .size           _Z10FirstMergeiPfi,(.L_x_22 - _Z10FirstMergeiPfi)
        .other          _Z10FirstMergeiPfi,@"STO_CUDA_ENTRY STV_DEFAULT"
_Z10FirstMergeiPfi:
.text._Z10FirstMergeiPfi:
[----:B------:R-:W-:Y:S01]  /*0000*/  LDC R1, c[0x0][0x37c] ;  /* 0x0000df00ff017b82 */ /* 0x000fe20000000800 */
[----:B------:R-:W0:Y:S07]  /*0010*/  S2R R3, SR_TID.X ;  /* 0x0000000000037919 */ /* 0x000e2e0000002100 */
[----:B------:R-:W0:Y:S01]  /*0020*/  S2UR UR4, SR_CTAID.X ;  /* 0x00000000000479c3 */ /* 0x000e220000002500 */
[----:B------:R-:W1:Y:S07]  /*0030*/  LDCU UR5, c[0x0][0x390] ;  /* 0x00007200ff0577ac */ /* 0x000e6e0008000800 */
[----:B------:R-:W0:Y:S08]  /*0040*/  LDC R0, c[0x0][0x360] ;  /* 0x0000d800ff007b82 */ /* 0x000e300000000800 */
[----:B------:R-:W2:Y:S01]  /*0050*/  LDC R5, c[0x0][0x380] ;  /* 0x0000e000ff057b82 */ /* 0x000ea20000000800 */
[----:B0-----:R-:W-:-:S04]  /*0060*/  IMAD R0, R0, UR4, R3 ;  /* 0x0000000400007c24 */ /* 0x001fc8000f8e0203 */
[----:B--2---:R-:W-:Y:S01]  /*0070*/  IMAD R0, R0, R5, RZ ;  /* 0x0000000500007224 */ /* 0x004fe200078e02ff */
[----:B------:R-:W-:-:S04]  /*0080*/  ISETP.GE.AND P0, PT, R5, 0x2, PT ;  /* 0x000000020500780c */ /* 0x000fc80003f06270 */
[----:B-1----:R-:W-:-:S13]  /*0090*/  ISETP.GT.OR P0, PT, R0, UR5, !P0 ;  /* 0x0000000500007c0c */ /* 0x002fda000c704670 */
[----:B------:R-:W-:Y:S05]  /*00a0*/  @P0 EXIT ;  /* 0x000000000000094d */ /* 0x000fea0003800000 */
[C---:B------:R-:W-:Y:S01]  /*00b0*/  IMAD.IADD R6, R0.reuse, 0x1, R5 ;  /* 0x0000000100067824 */ /* 0x040fe200078e0205 */
[----:B------:R-:W0:Y:S01]  /*00c0*/  LDCU.64 UR4, c[0x0][0x358] ;  /* 0x00006b00ff0477ac */ /* 0x000e220008000a00 */
[----:B------:R-:W-:-:S07]  /*00d0*/  VIADD R7, R0, 0x1 ;  /* 0x0000000100077836 */ /* 0x000fce0000000000 */
.L_x_3:
[----:B------:R-:W1:Y:S02]  /*00e0*/  LDCU.64 UR6, c[0x0][0x388] ;  /* 0x00007100ff0677ac */ /* 0x000e640008000a00 */
[----:B-1----:R-:W-:Y:S01]  /*00f0*/  MOV R4, UR6 ;  /* 0x0000000600047c02 */ /* 0x002fe20008000f00 */
[----:B------:R-:W-:-:S04]  /*0100*/  IMAD.U32 R5, RZ, RZ, UR7 ;  /* 0x00000007ff057e24 */ /* 0x000fc8000f8e00ff */
[----:B------:R-:W-:-:S06]  /*0110*/  IMAD.WIDE R2, R7, 0x4, R4 ;  /* 0x0000000407027825 */ /* 0x000fcc00078e0204 */
[----:B0-----:R-:W2:Y:S01]  /*0120*/  LDG.E R2, desc[UR4][R2.64] ;  /* 0x0000000402027981 */ /* 0x001ea2000c1e1900 */
[----:B------:R-:W-:Y:S01]  /*0130*/  ISETP.GE.AND P0, PT, R7, 0x1, PT ;  /* 0x000000010700780c */ /* 0x000fe20003f06270 */
[----:B------:R-:W-:Y:S01]  /*0140*/  BSSY.RECONVERGENT B0, `(.L_x_0) ;  /* 0x0000012000007945 */ /* 0x000fe20003800200 */
[----:B------:R-:W-:Y:S01]  /*0150*/  MOV R9, R7 ;  /* 0x0000000700097202 */ /* 0x000fe20000000f00 */
[----:B--2---:R0:W1:Y:S10]  /*0160*/  F2I.TRUNC.NTZ R0, R2 ;  /* 0x0000000200007305 */ /* 0x004074000020f100 */
[----:B------:R-:W-:Y:S05]  /*0170*/  @!P0 BRA `(.L_x_1) ;  /* 0x0000000000388947 */ /* 0x000fea0003800000 */
[----:B------:R-:W2:Y:S01]  /*0180*/  LDC.64 R4, c[0x0][0x388] ;  /* 0x0000e200ff047b82 */ /* 0x000ea20000000a00 */
[----:B-1----:R-:W-:Y:S01]  /*0190*/  I2FP.F32.S32 R8, R0 ;  /* 0x0000000000087245 */ /* 0x002fe20000201400 */
[----:B------:R-:W-:-:S07]  /*01a0*/  IMAD.MOV.U32 R9, RZ, RZ, R7 ;  /* 0x000000ffff097224 */ /* 0x000fce00078e0007 */
.L_x_2:
[----:B------:R-:W-:-:S05]  /*01b0*/  IADD3 R11, PT, PT, R9, -0x1, RZ ;  /* 0xffffffff090b7810 */ /* 0x000fca0007ffe0ff */
[----:B012---:R-:W-:-:S05]  /*01c0*/  IMAD.WIDE.U32 R2, R11, 0x4, R4 ;  /* 0x000000040b027825 */ /* 0x007fca00078e0004 */
[----:B------:R-:W2:Y:S02]  /*01d0*/  LDG.E R13, desc[UR4][R2.64] ;  /* 0x00000004020d7981 */ /* 0x000ea4000c1e1900 */
[----:B--2---:R-:W-:-:S13]  /*01e0*/  FSETP.GEU.AND P0, PT, R13, R8, PT ;  /* 0x000000080d00720b */ /* 0x004fda0003f0e000 */
[----:B------:R-:W-:Y:S05]  /*01f0*/  @P0 BRA `(.L_x_1) ;  /* 0x0000000000180947 */ /* 0x000fea0003800000 */
[C---:B------:R-:W-:Y:S01]  /*0200*/  IMAD.WIDE.U32 R2, R9.reuse, 0x4, R4 ;  /* 0x0000000409027825 */ /* 0x040fe200078e0004 */
[----:B------:R-:W-:-:S03]  /*0210*/  ISETP.GT.U32.AND P0, PT, R9, 0x1, PT ;  /* 0x000000010900780c */ /* 0x000fc60003f04070 */
[----:B------:R-:W-:Y:S01]  /*0220*/  IMAD.MOV.U32 R9, RZ, RZ, R11 ;  /* 0x000000ffff097224 */ /* 0x000fe200078e000b */
[----:B------:R1:W-:Y:S09]  /*0230*/  STG.E desc[UR4][R2.64], R13 ;  /* 0x0000000d02007986 */ /* 0x0003f2000c101904 */
[----:B------:R-:W-:Y:S05]  /*0240*/  @P0 BRA `(.L_x_2) ;  /* 0xfffffffc00d80947 */ /* 0x000fea000383ffff */
[----:B------:R-:W-:-:S07]  /*0250*/  HFMA2 R9, -RZ, RZ, 0, 0 ;  /* 0x00000000ff097431 */ /* 0x000fce00000001ff */
.L_x_1:
[----:B------:R-:W-:Y:S05]  /*0260*/  BSYNC.RECONVERGENT B0 ;  /* 0x0000000000007941 */ /* 0x000fea0003800200 */
.L_x_0:
[----:B01----:R-:W-:Y:S01]  /*0270*/  IMAD.WIDE R2, R9, 0x4, R4 ;  /* 0x0000000409027825 */ /* 0x003fe200078e0204 */
[----:B------:R-:W-:-:S03]  /*0280*/  I2FP.F32.S32 R5, R0 ;  /* 0x0000000000057245 */ /* 0x000fc60000201400 */
[----:B------:R-:W-:Y:S02]  /*0290*/  VIADD R7, R7, 0x1 ;  /* 0x0000000107077836 */ /* 0x000fe40000000000 */
[----:B------:R1:W-:Y:S03]  /*02a0*/  STG.E desc[UR4][R2.64], R5 ;  /* 0x0000000502007986 */ /* 0x0003e6000c101904 */
[----:B------:R-:W-:-:S13]  /*02b0*/  ISETP.GE.AND P0, PT, R7, R6, PT ;  /* 0x000000060700720c */ /* 0x000fda0003f06270 */
[----:B-1----:R-:W-:Y:S05]  /*02c0*/  @!P0 BRA `(.L_x_3) ;  /* 0xfffffffc00848947 */ /* 0x002fea000383ffff */
[----:B------:R-:W-:Y:S05]  /*02d0*/  EXIT ;  /* 0x000000000000794d */ /* 0x000fea0003800000 */
.L_x_4:
[----:B------:R-:W-:-:S00]  /*02e0*/  BRA `(.L_x_4) ;  /* 0xfffffffc00fc7947 */ /* 0x000fc0000383ffff */
[----:B------:R-:W-:-:S00]  /*02f0*/  NOP ;  /* 0x0000000000007918 */ /* 0x000fc00000000000 */
        /* <DEDUP_REMOVED lines=8> */
.L_x_22:


//--------------------- .text._Z10DotProductiPfS_S_fS_ --------------------------
	.section	.text._Z10DotProductiPfS_S_fS_,"ax",@progbits
	.align	128
        .global         _Z10DotProductiPfS_S_fS_
        .type           _Z10DotProductiPfS_S_fS_,@function
        .size           _Z10DotProductiPfS_S_fS_,(.L_x_21 - _Z10DotProductiPfS_S_fS_)
        .other          _Z10DotProductiPfS_S_fS_,@"STO_CUDA_ENTRY STV_DEFAULT"
_Z10DotProductiPfS_S_fS_:
.text._Z10DotProductiPfS_S_fS_:
[----:B------:R-:W-:Y:S01]  /*0000*/  LDC R1, c[0x0][0x37c] ;  /* 0x0000df00ff017b82 */ /* 0x000fe20000000800 */
[----:B------:R-:W0:Y:S07]  /*0010*/  S2R R3, SR_TID.X ;  /* 0x0000000000037919 */ /* 0x000e2e0000002100 */
[----:B------:R-:W0:Y:S01]  /*0020*/  S2UR UR4, SR_CTAID.X ;  /* 0x00000000000479c3 */ /* 0x000e220000002500 */
[----:B------:R-:W1:Y:S01]  /*0030*/  LDCU.64 UR8, c[0x0][0x358] ;  /* 0x00006b00ff0877ac */ /* 0x000e620008000a00 */
[----:B------:R-:W2:Y:S06]  /*0040*/  LDCU.64 UR6, c[0x0][0x390] ;  /* 0x00007200ff0677ac */ /* 0x000eac0008000a00 */
[----:B------:R-:W0:Y:S02]  /*0050*/  LDC R0, c[0x0][0x360] ;  /* 0x0000d800ff007b82 */ /* 0x000e240000000800 */
[----:B0-----:R-:W-:-:S05]  /*0060*/  IMAD R0, R0, UR4, R3 ;  /* 0x0000000400007c24 */ /* 0x001fca000f8e0203 */
[----:B------:R-:W-:-:S13]  /*0070*/  ISETP.GT.AND P0, PT, R0, 0x12b, PT ;  /* 0x0000012b0000780c */ /* 0x000fda0003f04270 */
[----:B------:R-:W0:Y:S02]  /*0080*/  @!P0 LDC.64 R2, c[0x0][0x388] ;  /* 0x0000e200ff028b82 */ /* 0x000e240000000a00 */
[----:B0-----:R-:W-:-:S05]  /*0090*/  @!P0 IMAD.WIDE R2, R0, 0x4, R2 ;  /* 0x0000000400028825 */ /* 0x001fca00078e0202 */
[----:B-1----:R0:W3:Y:S01]  /*00a0*/  @!P0 LDG.E R4, desc[UR8][R2.64] ;  /* 0x0000000802048981 */ /* 0x0020e2000c1e1900 */
[----:B------:R-:W1:Y:S01]  /*00b0*/  S2UR UR5, SR_CgaCtaId ;  /* 0x00000000000579c3 */ /* 0x000e620000008800 */
[----:B------:R-:W-:Y:S01]  /*00c0*/  UMOV UR4, 0x400 ;  /* 0x0000040000047882 */ /* 0x000fe20000000000 */
[----:B------:R-:W-:Y:S01]  /*00d0*/  HFMA2 R17, -RZ, RZ, 0, 0 ;  /* 0x00000000ff117431 */ /* 0x000fe200000001ff */
[----:B0-----:R-:W-:Y:S01]  /*00e0*/  MOV R3, 0x8 ;  /* 0x0000000800037802 */ /* 0x001fe20000000f00 */
[----:B------:R-:W-:Y:S01]  /*00f0*/  IMAD R2, R0, 0x12c, RZ ;  /* 0x0000012c00027824 */ /* 0x000fe200078e02ff */
[----:B-1----:R-:W-:Y:S02]  /*0100*/  ULEA UR4, UR5, UR4, 0x18 ;  /* 0x0000000405047291 */ /* 0x002fe4000f8ec0ff */
[----:B--2---:R-:W-:-:S04]  /*0110*/  UIADD3 UR5, UP0, UPT, UR6, 0x8, URZ ;  /* 0x0000000806057890 */ /* 0x004fc8000ff1e0ff */
[----:B------:R-:W-:Y:S01]  /*0120*/  @!P0 LEA R5, R0, UR4, 0x2 ;  /* 0x0000000400058c11 */ /* 0x000fe2000f8e10ff */
[----:B------:R-:W-:Y:S01]  /*0130*/  UIADD3.X UR6, UPT, UPT, URZ, UR7, URZ, UP0, !UPT ;  /* 0x00000007ff067290 */ /* 0x000fe200087fe4ff */
[----:B------:R-:W-:-:S05]  /*0140*/  MOV R24, UR5 ;  /* 0x0000000500187c02 */ /* 0x000fca0008000f00 */
[----:B------:R-:W-:Y:S01]  /*0150*/  MOV R25, UR6 ;  /* 0x0000000600197c02 */ /* 0x000fe20008000f00 */
[----:B---3--:R0:W-:Y:S01]  /*0160*/  @!P0 STS [R5], R4 ;  /* 0x0000000405008388 */ /* 0x0081e20000000800 */
[----:B------:R-:W-:Y:S06]  /*0170*/  BAR.SYNC.DEFER_BLOCKING 0x0 ;  /* 0x0000000000007b1d */ /* 0x000fec0000010000 */
.L_x_5:
[C-C-:B0-----:R-:W-:Y:S01]  /*0180*/  IMAD.WIDE R4, R2.reuse, 0x4, R24.reuse ;  /* 0x0000000402047825 */ /* 0x141fe200078e0218 */
[----:B------:R-:W-:Y:S01]  /*0190*/  IADD3 R23, PT, PT, R2, 0x4, RZ ;  /* 0x0000000402177810 */ /* 0x000fe20007ffe0ff */
[----:B------:R-:W0:Y:S04]  /*01a0*/  LDS.64 R6, [R3+UR4+-0x8] ;  /* 0xfffff80403067984 */ /* 0x000e280008000a00 */
[----:B------:R-:W0:Y:S04]  /*01b0*/  LDG.E R16, desc[UR8][R4.64+-0x8] ;  /* 0xfffff80804107981 */ /* 0x000e28000c1e1900 */
[----:B------:R-:W2:Y:S04]  /*01c0*/  LDG.E R28, desc[UR8][R4.64+-0x4] ;  /* 0xfffffc08041c7981 */ /* 0x000ea8000c1e1900 */
[----:B------:R-:W3:Y:S04]  /*01d0*/  LDG.E R9, desc[UR8][R4.64] ;  /* 0x0000000804097981 */ /* 0x000ee8000c1e1900 */
[----:B------:R1:W4:Y:S01]  /*01e0*/  LDG.E R8, desc[UR8][R4.64+0x4] ;  /* 0x0000040804087981 */ /* 0x000322000c1e1900 */
[----:B------:R-:W-:-:S05]  /*01f0*/  IMAD.WIDE R22, R23, 0x4, R24 ;  /* 0x0000000417167825 */ /* 0x000fca00078e0218 */
[----:B------:R-:W5:Y:S04]  /*0200*/  LDG.E R13, desc[UR8][R22.64+-0x8] ;  /* 0xfffff808160d7981 */ /* 0x000f68000c1e1900 */
[----:B------:R-:W5:Y:S04]  /*0210*/  LDG.E R12, desc[UR8][R22.64+-0x4] ;  /* 0xfffffc08160c7981 */ /* 0x000f68000c1e1900 */
[----:B------:R-:W5:Y:S04]  /*0220*/  LDG.E R11, desc[UR8][R22.64] ;  /* 0x00000008160b7981 */ /* 0x000f68000c1e1900 */
[----:B------:R-:W5:Y:S01]  /*0230*/  LDG.E R10, desc[UR8][R22.64+0x4] ;  /* 0x00000408160a7981 */ /* 0x000f62000c1e1900 */
[----:B------:R-:W-:-:S02]  /*0240*/  IADD3 R27, PT, PT, R2, 0x8, RZ ;  /* 0x00000008021b7810 */ /* 0x000fc40007ffe0ff */
[----:B------:R-:W-:Y:S01]  /*0250*/  IADD3 R15, PT, PT, R2, 0xc, RZ ;  /* 0x0000000c020f7810 */ /* 0x000fe20007ffe0ff */
[----:B-1----:R-:W3:Y:S02]  /*0260*/  LDS.64 R4, [R3+UR4] ;  /* 0x0000000403047984 */ /* 0x002ee40008000a00 */
[----:B------:R-:W-:-:S05]  /*0270*/  IMAD.WIDE R26, R27, 0x4, R24 ;  /* 0x000000041b1a7825 */ /* 0x000fca00078e0218 */
[----:B------:R-:W5:Y:S04]  /*0280*/  LDG.E R21, desc[UR8][R26.64+-0x8] ;  /* 0xfffff8081a157981 */ /* 0x000f68000c1e1900 */
[----:B------:R-:W5:Y:S04]  /*0290*/  LDG.E R20, desc[UR8][R26.64+-0x4] ;  /* 0xfffffc081a147981 */ /* 0x000f68000c1e1900 */
[----:B------:R-:W5:Y:S04]  /*02a0*/  LDG.E R19, desc[UR8][R26.64] ;  /* 0x000000081a137981 */ /* 0x000f68000c1e1900 */
[----:B------:R1:W5:Y:S01]  /*02b0*/  LDG.E R18, desc[UR8][R26.64+0x4] ;  /* 0x000004081a127981 */ /* 0x000362000c1e1900 */
[----:B------:R-:W-:-:S05]  /*02c0*/  IMAD.WIDE R14, R15, 0x4, R24 ;  /* 0x000000040f0e7825 */ /* 0x000fca00078e0218 */
[----:B------:R-:W5:Y:S04]  /*02d0*/  LDG.E R23, desc[UR8][R14.64+-0x8] ;  /* 0xfffff8080e177981 */ /* 0x000f68000c1e1900 */
[----:B------:R-:W5:Y:S01]  /*02e0*/  LDG.E R22, desc[UR8][R14.64+-0x4] ;  /* 0xfffffc080e167981 */ /* 0x000f62000c1e1900 */
[----:B-1----:R-:W-:-:S05]  /*02f0*/  IADD3 R27, PT, PT, R2, 0x10, RZ ;  /* 0x00000010021b7810 */ /* 0x002fca0007ffe0ff */
[----:B------:R-:W-:-:S04]  /*0300*/  IMAD.WIDE R26, R27, 0x4, R24 ;  /* 0x000000041b1a7825 */ /* 0x000fc800078e0218 */
[----:B0-----:R-:W-:Y:S02]  /*0310*/  FFMA R29, R6, R16, R17 ;  /* 0x00000010061d7223 */ /* 0x001fe40000000011 */
[----:B------:R-:W5:Y:S04]  /*0320*/  LDG.E R17, desc[UR8][R14.64] ;  /* 0x000000080e117981 */ /* 0x000f68000c1e1900 */
[----:B------:R-:W5:Y:S01]  /*0330*/  LDG.E R16, desc[UR8][R14.64+0x4] ;  /* 0x000004080e107981 */ /* 0x000f62000c1e1900 */
[----:B--2---:R-:W-:-:S03]  /*0340*/  FFMA R29, R28, R7, R29 ;  /* 0x000000071c1d7223 */ /* 0x004fc6000000001d */
[----:B------:R-:W5:Y:S01]  /*0350*/  LDS.64 R6, [R3+UR4+0x8] ;  /* 0x0000080403067984 */ /* 0x000f620008000a00 */
[----:B---3--:R-:W-:-:S03]  /*0360*/  FFMA R29, R4, R9, R29 ;  /* 0x00000009041d7223 */ /* 0x008fc6000000001d */
[----:B------:R-:W2:Y:S01]  /*0370*/  LDG.E R9, desc[UR8][R26.64+-0x8] ;  /* 0xfffff8081a097981 */ /* 0x000ea2000c1e1900 */
[----:B----4-:R-:W-:-:S03]  /*0380*/  FFMA R29, R8, R5, R29 ;  /* 0x00000005081d7223 */ /* 0x010fc6000000001d */
[----:B------:R-:W3:Y:S04]  /*0390*/  LDG.E R8, desc[UR8][R26.64+-0x4] ;  /* 0xfffffc081a087981 */ /* 0x000ee8000c1e1900 */
[----:B------:R-:W0:Y:S04]  /*03a0*/  LDS.64 R4, [R3+UR4+0x10] ;  /* 0x0000100403047984 */ /* 0x000e280008000a00 */
[----:B------:R-:W4:Y:S04]  /*03b0*/  LDG.E R15, desc[UR8][R26.64] ;  /* 0x000000081a0f7981 */ /* 0x000f28000c1e1900 */
[----:B------:R1:W4:Y:S01]  /*03c0*/  LDG.E R14, desc[UR8][R26.64+0x4] ;  /* 0x000004081a0e7981 */ /* 0x000322000c1e1900 */
[----:B-----5:R-:W-:Y:S01]  /*03d0*/  FFMA R13, R6, R13, R29 ;  /* 0x0000000d060d7223 */ /* 0x020fe2000000001d */
[----:B------:R-:W-:-:S03]  /*03e0*/  IADD3 R29, PT, PT, R2, 0x14, RZ ;  /* 0x00000014021d7810 */ /* 0x000fc60007ffe0ff */
[----:B------:R-:W-:Y:S02]  /*03f0*/  FFMA R13, R12, R7, R13 ;  /* 0x000000070c0d7223 */ /* 0x000fe4000000000d */
[----:B------:R-:W-:Y:S01]  /*0400*/  IMAD.WIDE R28, R29, 0x4, R24 ;  /* 0x000000041d1c7825 */ /* 0x000fe200078e0218 */
[----:B------:R-:W5:Y:S04]  /*0410*/  LDS.64 R6, [R3+UR4+0x18] ;  /* 0x0000180403067984 */ /* 0x000f680008000a00 */
[----:B------:R-:W4:Y:S01]  /*0420*/  LDG.E R12, desc[UR8][R28.64+-0x4] ;  /* 0xfffffc081c0c7981 */ /* 0x000f22000c1e1900 */
[----:B0-----:R-:W-:-:S03]  /*0430*/  FFMA R11, R4, R11, R13 ;  /* 0x0000000b040b7223 */ /* 0x001fc6000000000d */
[----:B------:R-:W4:Y:S01]  /*0440*/  LDG.E R13, desc[UR8][R28.64+-0x8] ;  /* 0xfffff8081c0d7981 */ /* 0x000f22000c1e1900 */
[----:B------:R-:W-:-:S03]  /*0450*/  FFMA R5, R10, R5, R11 ;  /* 0x000000050a057223 */ /* 0x000fc6000000000b */
[----:B------:R-:W4:Y:S01]  /*0460*/  LDG.E R11, desc[UR8][R28.64] ;  /* 0x000000081c0b7981 */ /* 0x000f22000c1e1900 */
[----:B-1----:R-:W-:-:S03]  /*0470*/  IADD3 R27, PT, PT, R2, 0x18, RZ ;  /* 0x00000018021b7810 */ /* 0x002fc60007ffe0ff */
[----:B------:R0:W4:Y:S02]  /*0480*/  LDG.E R10, desc[UR8][R28.64+0x4] ;  /* 0x000004081c0a7981 */ /* 0x000124000c1e1900 */
[----:B------:R-:W-:-:S04]  /*0490*/  IMAD.WIDE R26, R27, 0x4, R24 ;  /* 0x000000041b1a7825 */ /* 0x000fc800078e0218 */
[----:B-----5:R-:W-:Y:S02]  /*04a0*/  FFMA R21, R6, R21, R5 ;  /* 0x0000001506157223 */ /* 0x020fe40000000005 */
[----:B------:R-:W1:Y:S02]  /*04b0*/  LDS.64 R4, [R3+UR4+0x20] ;  /* 0x0000200403047984 */ /* 0x000e640008000a00 */
[----:B------:R-:W-:Y:S02]  /*04c0*/  FFMA R7, R20, R7, R21 ;  /* 0x0000000714077223 */ /* 0x000fe40000000015 */
[----:B------:R-:W5:Y:S04]  /*04d0*/  LDG.E R21, desc[UR8][R26.64+-0x8] ;  /* 0xfffff8081a157981 */ /* 0x000f68000c1e1900 */
[----:B------:R-:W5:Y:S01]  /*04e0*/  LDG.E R20, desc[UR8][R26.64+-0x4] ;  /* 0xfffffc081a147981 */ /* 0x000f62000c1e1900 */
[----:B-1----:R-:W-:-:S03]  /*04f0*/  FFMA R7, R4, R19, R7 ;  /* 0x0000001304077223 */ /* 0x002fc60000000007 */
[----:B------:R-:W5:Y:S01]  /*0500*/  LDG.E R19, desc[UR8][R26.64] ;  /* 0x000000081a137981 */ /* 0x000f62000c1e1900 */
[----:B------:R-:W-:-:S03]  /*0510*/  FFMA R5, R18, R5, R7 ;  /* 0x0000000512057223 */ /* 0x000fc60000000007 */
[----:B------:R-:W1:Y:S04]  /*0520*/  LDS.64 R6, [R3+UR4+0x28] ;  /* 0x0000280403067984 */ /* 0x000e680008000a00 */
[----:B------:R3:W5:Y:S01]  /*0530*/  LDG.E R18, desc[UR8][R26.64+0x4] ;  /* 0x000004081a127981 */ /* 0x000762000c1e1900 */
[----:B-1----:R-:W-:-:S03]  /*0540*/  FFMA R23, R6, R23, R5 ;  /* 0x0000001706177223 */ /* 0x002fc60000000005 */
[----:B------:R-:W1:Y:S01]  /*0550*/  LDS.64 R4, [R3+UR4+0x30] ;  /* 0x0000300403047984 */ /* 0x000e620008000a00 */
[----:B------:R-:W-:Y:S01]  /*0560*/  IADD3 R6, PT, PT, R2, 0x1c, RZ ;  /* 0x0000001c02067810 */ /* 0x000fe20007ffe0ff */
[----:B0-----:R-:W-:-:S04]  /*0570*/  FFMA R29, R22, R7, R23 ;  /* 0x00000007161d7223 */ /* 0x001fc80000000017 */
[----:B------:R-:W-:Y:S02]  /*0580*/  IMAD.WIDE R22, R6, 0x4, R24 ;  /* 0x0000000406167825 */ /* 0x000fe400078e0218 */
[----:B------:R-:W2:Y:S02]  /*0590*/  LDS.64 R6, [R3+UR4+0x38] ;  /* 0x0000380403067984 */ /* 0x000ea40008000a00 */
[----:B-1----:R-:W-:Y:S02]  /*05a0*/  FFMA R29, R4, R17, R29 ;  /* 0x00000011041d7223 */ /* 0x002fe4000000001d */
[----:B------:R-:W5:Y:S02]  /*05b0*/  LDG.E R17, desc[UR8][R22.64+-0x8] ;  /* 0xfffff80816117981 */ /* 0x000f64000c1e1900 */
[----:B------:R-:W-:Y:S02]  /*05c0*/  FFMA R29, R16, R5, R29 ;  /* 0x00000005101d7223 */ /* 0x000fe4000000001d */
[----:B------:R-:W4:Y:S04]  /*05d0*/  LDS.64 R4, [R3+UR4+0x40] ;  /* 0x0000400403047984 */ /* 0x000f280008000a00 */
[----:B------:R-:W5:Y:S01]  /*05e0*/  LDG.E R16, desc[UR8][R22.64+-0x4] ;  /* 0xfffffc0816107981 */ /* 0x000f62000c1e1900 */
[----:B--2---:R-:W-:-:S04]  /*05f0*/  FFMA R9, R6, R9, R29 ;  /* 0x0000000906097223 */ /* 0x004fc8000000001d */
[----:B---3--:R-:W-:Y:S02]  /*0600*/  FFMA R27, R8, R7, R9 ;  /* 0x00000007081b7223 */ /* 0x008fe40000000009 */
[----:B------:R-:W0:Y:S04]  /*0610*/  LDS.64 R6, [R3+UR4+0x48] ;  /* 0x0000480403067984 */ /* 0x000e280008000a00 */
[----:B------:R-:W2:Y:S04]  /*0620*/  LDG.E R9, desc[UR8][R22.64] ;  /* 0x0000000816097981 */ /* 0x000ea8000c1e1900 */
[----:B------:R1:W3:Y:S01]  /*0630*/  LDG.E R8, desc[UR8][R22.64+0x4] ;  /* 0x0000040816087981 */ /* 0x0002e2000c1e1900 */
[----:B------:R-:W-:Y:S01]  /*0640*/  IADD3 R29, PT, PT, R2, 0x20, RZ ;  /* 0x00000020021d7810 */ /* 0x000fe20007ffe0ff */
[----:B----4-:R-:W-:-:S04]  /*0650*/  FFMA R15, R4, R15, R27 ;  /* 0x0000000f040f7223 */ /* 0x010fc8000000001b */
[----:B------:R-:W-:-:S04]  /*0660*/  IMAD.WIDE R26, R29, 0x4, R24 ;  /* 0x000000041d1a7825 */ /* 0x000fc800078e0218 */
[----:B------:R-:W-:Y:S02]  /*0670*/  FFMA R29, R14, R5, R15 ;  /* 0x000000050e1d7223 */ /* 0x000fe4000000000f */
[----:B------:R-:W4:Y:S04]  /*0680*/  LDG.E R15, desc[UR8][R26.64+-0x8] ;  /* 0xfffff8081a0f7981 */ /* 0x000f28000c1e1900 */
[----:B------:R-:W5:Y:S04]  /*0690*/  LDS.64 R4, [R3+UR4+0x50] ;  /* 0x0000500403047984 */ /* 0x000f680008000a00 */
[----:B------:R-:W4:Y:S01]  /*06a0*/  LDG.E R14, desc[UR8][R26.64+-0x4] ;  /* 0xfffffc081a0e7981 */ /* 0x000f22000c1e1900 */
[----:B0-----:R-:W-:-:S04]  /*06b0*/  FFMA R13, R6, R13, R29 ;  /* 0x0000000d060d7223 */ /* 0x001fc8000000001d */
[----:B-1----:R-:W-:Y:S02]  /*06c0*/  FFMA R23, R12, R7, R13 ;  /* 0x000000070c177223 */ /* 0x002fe4000000000d */
[----:B------:R-:W4:Y:S01]  /*06d0*/  LDG.E R13, desc[UR8][R26.64] ;  /* 0x000000081a0d7981 */ /* 0x000f22000c1e1900 */
[----:B------:R-:W-:-:S03]  /*06e0*/  IADD3 R29, PT, PT, R2, 0x24, RZ ;  /* 0x00000024021d7810 */ /* 0x000fc60007ffe0ff */
[----:B------:R-:W0:Y:S02]  /*06f0*/  LDS.64 R6, [R3+UR4+0x58] ;  /* 0x0000580403067984 */ /* 0x000e240008000a00 */
[----:B------:R-:W-:Y:S02]  /*0700*/  IMAD.WIDE R28, R29, 0x4, R24 ;  /* 0x000000041d1c7825 */ /* 0x000fe400078e0218 */
[----:B------:R-:W4:Y:S04]  /*0710*/  LDG.E R12, desc[UR8][R26.64+0x4] ;  /* 0x000004081a0c7981 */ /* 0x000f28000c1e1900 */
[----:B------:R-:W4:Y:S04]  /*0720*/  LDG.E R22, desc[UR8][R28.64+0x4] ;  /* 0x000004081c167981 */ /* 0x000f28000c1e1900 */
[----:B------:R-:W4:Y:S01]  /*0730*/  LDG.E R27, desc[UR8][R28.64] ;  /* 0x000000081c1b7981 */ /* 0x000f22000c1e1900 */
[----:B-----5:R-:W-:-:S03]  /*0740*/  FFMA R23, R4, R11, R23 ;  /* 0x0000000b04177223 */ /* 0x020fc60000000017 */
[----:B------:R-:W5:Y:S01]  /*0750*/  LDG.E R11, desc[UR8][R28.64+-0x8] ;  /* 0xfffff8081c0b7981 */ /* 0x000f62000c1e1900 */
[----:B------:R-:W-:-:S03]  /*0760*/  FFMA R23, R10, R5, R23 ;  /* 0x000000050a177223 */ /* 0x000fc60000000017 */
[----:B------:R1:W5:Y:S04]  /*0770*/  LDG.E R10, desc[UR8][R28.64+-0x4] ;  /* 0xfffffc081c0a7981 */ /* 0x000368000c1e1900 */
[----:B------:R-:W1:Y:S01]  /*0780*/  LDS.64 R4, [R3+UR4+0x60] ;  /* 0x0000600403047984 */ /* 0x000e620008000a00 */
[----:B0-----:R-:W-:Y:S01]  /*0790*/  FFMA R21, R6, R21, R23 ;  /* 0x0000001506157223 */ /* 0x001fe20000000017 */
[----:B------:R-:W-:-:S05]  /*07a0*/  IADD3 R23, PT, PT, R2, 0x28, RZ ;  /* 0x0000002802177810 */ /* 0x000fca0007ffe0ff */
[----:B-1----:R-:W-:-:S04]  /*07b0*/  IMAD.WIDE R28, R23, 0x4, R24 ;  /* 0x00000004171c7825 */ /* 0x002fc800078e0218 */
[----:B------:R-:W-:Y:S02]  /*07c0*/  FFMA R7, R20, R7, R21 ;  /* 0x0000000714077223 */ /* 0x000fe40000000015 */
[----:B------:R-:W5:Y:S04]  /*07d0*/  LDG.E R21, desc[UR8][R28.64+-0x8] ;  /* 0xfffff8081c157981 */ /* 0x000f68000c1e1900 */
[----:B------:R-:W5:Y:S04]  /*07e0*/  LDG.E R20, desc[UR8][R28.64+-0x4] ;  /* 0xfffffc081c147981 */ /* 0x000f68000c1e1900 */
[----:B------:R-:W5:Y:S04]  /*07f0*/  LDG.E R23, desc[UR8][R28.64] ;  /* 0x000000081c177981 */ /* 0x000f68000c1e1900 */
[----:B------:R0:W5:Y:S01]  /*0800*/  LDG.E R26, desc[UR8][R28.64+0x4] ;  /* 0x000004081c1a7981 */ /* 0x000162000c1e1900 */
[----:B------:R-:W-:-:S04]  /*0810*/  FFMA R7, R4, R19, R7 ;  /* 0x0000001304077223 */ /* 0x000fc80000000007 */
[----:B------:R-:W-:Y:S02]  /*0820*/  FFMA R5, R18, R5, R7 ;  /* 0x0000000512057223 */ /* 0x000fe40000000007 */
[----:B------:R-:W1:Y:S01]  /*0830*/  LDS.64 R6, [R3+UR4+0x68] ;  /* 0x0000680403067984 */ /* 0x000e620008000a00 */
[----:B------:R-:W-:-:S05]  /*0840*/  IADD3 R19, PT, PT, R2, 0x2c, RZ ;  /* 0x0000002c02137810 */ /* 0x000fca0007ffe0ff */
[----:B0-----:R-:W-:-:S05]  /*0850*/  IMAD.WIDE R28, R19, 0x4, R24 ;  /* 0x00000004131c7825 */ /* 0x001fca00078e0218 */
[----:B------:R-:W5:Y:S01]  /*0860*/  LDG.E R19, desc[UR8][R28.64] ;  /* 0x000000081c137981 */ /* 0x000f62000c1e1900 */
[----:B-1----:R-:W-:-:S03]  /*0870*/  FFMA R17, R6, R17, R5 ;  /* 0x0000001106117223 */ /* 0x002fc60000000005 */
[----:B------:R-:W2:Y:S01]  /*0880*/  LDS.64 R4, [R3+UR4+0x70] ;  /* 0x0000700403047984 */ /* 0x000ea20008000a00 */
[----:B------:R-:W-:-:S03]  /*0890*/  FFMA R17, R16, R7, R17 ;  /* 0x0000000710117223 */ /* 0x000fc60000000011 */
[----:B------:R-:W4:Y:S04]  /*08a0*/  LDS.64 R6, [R3+UR4+0x78] ;  /* 0x0000780403067984 */ /* 0x000f280008000a00 */
[----:B------:R-:W5:Y:S01]  /*08b0*/  LDG.E R16, desc[UR8][R28.64+-0x4] ;  /* 0xfffffc081c107981 */ /* 0x000f62000c1e1900 */
[----:B--2---:R-:W-:-:S03]  /*08c0*/  FFMA R9, R4, R9, R17 ;  /* 0x0000000904097223 */ /* 0x004fc60000000011 */
[----:B------:R-:W2:Y:S01]  /*08d0*/  LDG.E R17, desc[UR8][R28.64+-0x8] ;  /* 0xfffff8081c117981 */ /* 0x000ea2000c1e1900 */
[----:B---3--:R-:W-:-:S03]  /*08e0*/  FFMA R5, R8, R5, R9 ;  /* 0x0000000508057223 */ /* 0x008fc60000000009 */
[----:B------:R-:W0:Y:S01]  /*08f0*/  LDS.64 R8, [R3+UR4+0x80] ;  /* 0x0000800403087984 */ /* 0x000e220008000a00 */
[----:B----4-:R-:W-:-:S03]  /*0900*/  FFMA R15, R6, R15, R5 ;  /* 0x0000000f060f7223 */ /* 0x010fc60000000005 */
[----:B------:R-:W5:Y:S01]  /*0910*/  LDS.64 R4, [R3+UR4+0x88] ;  /* 0x0000880403047984 */ /* 0x000f620008000a00 */
[----:B------:R-:W-:-:S03]  /*0920*/  FFMA R7, R14, R7, R15 ;  /* 0x000000070e077223 */ /* 0x000fc6000000000f */
[----:B------:R1:W3:Y:S01]  /*0930*/  LDG.E R14, desc[UR8][R28.64+0x4] ;  /* 0x000004081c0e7981 */ /* 0x0002e2000c1e1900 */
[----:B0-----:R-:W-:-:S03]  /*0940*/  FFMA R13, R8, R13, R7 ;  /* 0x0000000d080d7223 */ /* 0x001fc60000000007 */
[----:B------:R-:W0:Y:S01]  /*0950*/  LDS.64 R6, [R3+UR4+0x90] ;  /* 0x0000900403067984 */ /* 0x000e220008000a00 */
[----:B------:R-:W-:Y:S01]  /*0960*/  IADD3 R8, PT, PT, R2, 0x30, RZ ;  /* 0x0000003002087810 */ /* 0x000fe20007ffe0ff */
[----:B------:R-:W-:Y:S02]  /*0970*/  FFMA R15, R12, R9, R13 ;  /* 0x000000090c0f7223 */ /* 0x000fe4000000000d */
[----:B------:R-:W4:Y:S02]  /*0980*/  LDS.64 R12, [R3+UR4+0x98] ;  /* 0x00009804030c7984 */ /* 0x000f240008000a00 */
[----:B------:R-:W-:-:S04]  /*0990*/  IMAD.WIDE R8, R8, 0x4, R24 ;  /* 0x0000000408087825 */ /* 0x000fc800078e0218 */
[----:B-----5:R-:W-:Y:S02]  /*09a0*/  FFMA R11, R4, R11, R15 ;  /* 0x0000000b040b7223 */ /* 0x020fe4000000000f */
[----:B------:R-:W5:Y:S04]  /*09b0*/  LDG.E R15, desc[UR8][R8.64+-0x8] ;  /* 0xfffff808080f7981 */ /* 0x000f68000c1e1900 */
[----:B------:R-:W5:Y:S01]  /*09c0*/  LDG.E R18, desc[UR8][R8.64+-0x4] ;  /* 0xfffffc0808127981 */ /* 0x000f62000c1e1900 */
[----:B------:R-:W-:-:S03]  /*09d0*/  FFMA R5, R10, R5, R11 ;  /* 0x000000050a057223 */ /* 0x000fc6000000000b */
[----:B------:R-:W4:Y:S01]  /*09e0*/  LDS.64 R10, [R3+UR4+0xa0] ;  /* 0x0000a004030a7984 */ /* 0x000f220008000a00 */
[----:B-1----:R-:W-:-:S03]  /*09f0*/  IADD3 R29, PT, PT, R2, 0x34, RZ ;  /* 0x00000034021d7810 */ /* 0x002fc60007ffe0ff */
[----:B------:R-:W5:Y:S02]  /*0a00*/  LDG.E R4, desc[UR8][R8.64+0x4] ;  /* 0x0000040808047981 */ /* 0x000f64000c1e1900 */
[----:B------:R-:W-:-:S04]  /*0a10*/  IMAD.WIDE R28, R29, 0x4, R24 ;  /* 0x000000041d1c7825 */ /* 0x000fc800078e0218 */
[----:B0-----:R-:W-:Y:S02]  /*0a20*/  FFMA R27, R6, R27, R5 ;  /* 0x0000001b061b7223 */ /* 0x001fe40000000005 */
[----:B------:R-:W5:Y:S02]  /*0a30*/  LDG.E R5, desc[UR8][R8.64] ;  /* 0x0000000808057981 */ /* 0x000f64000c1e1900 */
[----:B------:R-:W-:Y:S02]  /*0a40*/  FFMA R27, R22, R7, R27 ;  /* 0x00000007161b7223 */ /* 0x000fe4000000001b */
[----:B------:R-:W5:Y:S02]  /*0a50*/  LDG.E R7, desc[UR8][R28.64+-0x8] ;  /* 0xfffff8081c077981 */ /* 0x000f64000c1e1900 */
[----:B----4-:R-:W-:Y:S02]  /*0a60*/  FFMA R21, R12, R21, R27 ;  /* 0x000000150c157223 */ /* 0x010fe4000000001b */
[----:B------:R-:W4:Y:S01]  /*0a70*/  LDG.E R6, desc[UR8][R28.64+-0x4] ;  /* 0xfffffc081c067981 */ /* 0x000f22000c1e1900 */
[----:B------:R-:W-:-:S03]  /*0a80*/  IADD3 R27, PT, PT, R2, 0x38, RZ ;  /* 0x00000038021b7810 */ /* 0x000fc60007ffe0ff */
[----:B------:R-:W4:Y:S04]  /*0a90*/  LDG.E R9, desc[UR8][R28.64] ;  /* 0x000000081c097981 */ /* 0x000f28000c1e1900 */
[----:B------:R0:W4:Y:S01]  /*0aa0*/  LDG.E R8, desc[UR8][R28.64+0x4] ;  /* 0x000004081c087981 */ /* 0x000122000c1e1900 */
[----:B------:R-:W-:Y:S01]  /*0ab0*/  FFMA R13, R20, R13, R21 ;  /* 0x0000000d140d7223 */ /* 0x000fe20000000015 */
[----:B0-----:R-:W-:-:S05]  /*0ac0*/  IMAD.WIDE R28, R27, 0x4, R24 ;  /* 0x000000041b1c7825 */ /* 0x001fca00078e0218 */
[----:B------:R-:W4:Y:S01]  /*0ad0*/  LDG.E R21, desc[UR8][R28.64+-0x8] ;  /* 0xfffff8081c157981 */ /* 0x000f22000c1e1900 */
[----:B------:R-:W-:-:S03]  /*0ae0*/  FFMA R13, R10, R23, R13 ;  /* 0x000000170a0d7223 */ /* 0x000fc6000000000d */
[----:B------:R-:W4:Y:S04]  /*0af0*/  LDG.E R20, desc[UR8][R28.64+-0x4] ;  /* 0xfffffc081c147981 */ /* 0x000f28000c1e1900 */
[----:B------:R-:W4:Y:S04]  /*0b00*/  LDG.E R23, desc[UR8][R28.64] ;  /* 0x000000081c177981 */ /* 0x000f28000c1e1900 */
[----:B------:R-:W4:Y:S01]  /*0b10*/  LDG.E R22, desc[UR8][R28.64+0x4] ;  /* 0x000004081c167981 */ /* 0x000f22000c1e1900 */
[----:B------:R-:W-:-:S03]  /*0b20*/  FFMA R13, R26, R11, R13 ;  /* 0x0000000b1a0d7223 */ /* 0x000fc6000000000d */
[----:B------:R-:W2:Y:S01]  /*0b30*/  LDS.64 R10, [R3+UR4+0xa8] ;  /* 0x0000a804030a7984 */ /* 0x000ea20008000a00 */
[----:B------:R-:W-:Y:S01]  /*0b40*/  IADD3 R2, PT, PT, R2, 0x3c, RZ ;  /* 0x0000003c02027810 */ /* 0x000fe20007ffe0ff */
[----:B--2---:R-:W-:Y:S02]  /*0b50*/  FFMA R17, R10, R17, R13 ;  /* 0x000000110a117223 */ /* 0x004fe4000000000d */
[----:B------:R-:W0:Y:S02]  /*0b60*/  LDS.64 R12, [R3+UR4+0xb0] ;  /* 0x0000b004030c7984 */ /* 0x000e240008000a00 */
[----:B------:R-:W-:Y:S02]  /*0b70*/  FFMA R11, R16, R11, R17 ;  /* 0x0000000b100b7223 */ /* 0x000fe40000000011 */
[----:B------:R-:W5:Y:S02]  /*0b80*/  LDS.64 R16, [R3+UR4+0xb8] ;  /* 0x0000b80403107984 */ /* 0x000f640008000a00 */
[----:B0-----:R-:W-:-:S02]  /*0b90*/  FFMA R19, R12, R19, R11 ;  /* 0x000000130c137223 */ /* 0x001fc4000000000b */
[----:B------:R-:W0:Y:S02]  /*0ba0*/  LDS.64 R10, [R3+UR4+0xc0] ;  /* 0x0000c004030a7984 */ /* 0x000e240008000a00 */
[----:B---3--:R-:W-:Y:S02]  /*0bb0*/  FFMA R19, R14, R13, R19 ;  /* 0x0000000d0e137223 */ /* 0x008fe40000000013 */
[----:B------:R-:W1:Y:S02]  /*0bc0*/  LDS.64 R12, [R3+UR4+0xc8] ;  /* 0x0000c804030c7984 */ /* 0x000e640008000a00 */
[----:B-----5:R-:W-:Y:S02]  /*0bd0*/  FFMA R19, R16, R15, R19 ;  /* 0x0000000f10137223 */ /* 0x020fe40000000013 */
[----:B------:R-:W2:Y:S02]  /*0be0*/  LDS.64 R14, [R3+UR4+0xd0] ;  /* 0x0000d004030e7984 */ /* 0x000ea40008000a00 */
[----:B------:R-:W-:-:S02]  /*0bf0*/  FFMA R27, R18, R17, R19 ;  /* 0x00000011121b7223 */ /* 0x000fc40000000013 */
[----:B------:R-:W3:Y:S04]  /*0c00*/  LDS.64 R16, [R3+UR4+0xd8] ;  /* 0x0000d80403107984 */ /* 0x000ee80008000a00 */
[----:B------:R5:W3:Y:S01]  /*0c10*/  LDS.64 R18, [R3+UR4+0xe0] ;  /* 0x0000e00403127984 */ /* 0x000ae20008000a00 */
[----:B0-----:R-:W-:-:S04]  /*0c20*/  FFMA R5, R10, R5, R27 ;  /* 0x000000050a057223 */ /* 0x001fc8000000001b */
[----:B------:R-:W-:-:S04]  /*0c30*/  FFMA R5, R4, R11, R5 ;  /* 0x0000000b04057223 */ /* 0x000fc80000000005 */
[----:B-1----:R-:W-:-:S04]  /*0c40*/  FFMA R5, R12, R7, R5 ;  /* 0x000000070c057223 */ /* 0x002fc80000000005 */
[----:B----4-:R-:W-:Y:S01]  /*0c50*/  FFMA R5, R6, R13, R5 ;  /* 0x0000000d06057223 */ /* 0x010fe20000000005 */
[----:B-----5:R-:W-:-:S03]  /*0c60*/  IADD3 R3, PT, PT, R3, 0xf0, RZ ;  /* 0x000000f003037810 */ /* 0x020fc60007ffe0ff */
[----:B--2---:R-:W-:Y:S01]  /*0c70*/  FFMA R5, R14, R9, R5 ;  /* 0x000000090e057223 */ /* 0x004fe20000000005 */
[----:B------:R-:W-:-:S03]  /*0c80*/  ISETP.NE.AND P0, PT, R3, 0x4b8, PT ;  /* 0x000004b80300780c */ /* 0x000fc60003f05270 */
[----:B------:R-:W-:-:S04]  /*0c90*/  FFMA R5, R8, R15, R5 ;  /* 0x0000000f08057223 */ /* 0x000fc80000000005 */
[----:B---3--:R-:W-:-:S04]  /*0ca0*/  FFMA R21, R16, R21, R5 ;  /* 0x0000001510157223 */ /* 0x008fc80000000005 */
[----:B------:R-:W-:-:S04]  /*0cb0*/  FFMA R17, R20, R17, R21 ;  /* 0x0000001114117223 */ /* 0x000fc80000000015 */
[----:B------:R-:W-:-:S04]  /*0cc0*/  FFMA R17, R18, R23, R17 ;  /* 0x0000001712117223 */ /* 0x000fc80000000011 */
[----:B------:R-:W-:Y:S01]  /*0cd0*/  FFMA R17, R22, R19, R17 ;  /* 0x0000001316117223 */ /* 0x000fe20000000011 */
[----:B------:R-:W-:Y:S06]  /*0ce0*/  @P0 BRA `(.L_x_5) ;  /* 0xfffffff400240947 */ /* 0x000fec000383ffff */
[----:B------:R-:W0:Y:S01]  /*0cf0*/  LDC.64 R2, c[0x0][0x3a8] ;  /* 0x0000ea00ff027b82 */ /* 0x000e220000000a00 */
[----:B------:R-:W1:Y:S01]  /*0d00*/  LDCU UR4, c[0x0][0x3a0] ;  /* 0x00007400ff0477ac */ /* 0x000e620008000800 */
[----:B0-----:R-:W-:-:S06]  /*0d10*/  IMAD.WIDE R2, R0, 0x4, R2 ;  /* 0x0000000400027825 */ /* 0x001fcc00078e0202 */
[----:B------:R-:W1:Y:S01]  /*0d20*/  LDG.E R2, desc[UR8][R2.64] ;  /* 0x0000000802027981 */ /* 0x000e62000c1e1900 */
[----:B------:R-:W-:Y:S01]  /*0d30*/  BSSY.RECONVERGENT B0, `(.L_x_6) ;  /* 0x000000d000007945 */ /* 0x000fe20003800200 */
[----:B-1----:R-:W-:-:S04]  /*0d40*/  FMUL R2, R2, UR4 ;  /* 0x0000000402027c20 */ /* 0x002fc80008400000 */
[----:B------:R-:W0:Y:S08]  /*0d50*/  MUFU.RCP R5, R2 ;  /* 0x0000000200057308 */ /* 0x000e300000001000 */
[----:B------:R-:W1:Y:S01]  /*0d60*/  FCHK P0, R17, R2 ;  /* 0x0000000211007302 */ /* 0x000e620000000000 */
[----:B0-----:R-:W-:-:S04]  /*0d70*/  FFMA R4, -R2, R5, 1 ;  /* 0x3f80000002047423 */ /* 0x001fc80000000105 */
[----:B------:R-:W-:-:S04]  /*0d80*/  FFMA R4, R5, R4, R5 ;  /* 0x0000000405047223 */ /* 0x000fc80000000005 */
[----:B------:R-:W-:-:S04]  /*0d90*/  FFMA R5, R17, R4, RZ ;  /* 0x0000000411057223 */ /* 0x000fc800000000ff */
[----:B------:R-:W-:-:S04]  /*0da0*/  FFMA R6, -R2, R5, R17 ;  /* 0x0000000502067223 */ /* 0x000fc80000000111 */
[----:B------:R-:W-:Y:S01]  /*0db0*/  FFMA R5, R4, R6, R5 ;  /* 0x0000000604057223 */ /* 0x000fe20000000005 */
[----:B-1----:R-:W-:Y:S06]  /*0dc0*/  @!P0 BRA `(.L_x_7) ;  /* 0x00000000000c8947 */ /* 0x002fec0003800000 */
[----:B------:R-:W-:-:S07]  /*0dd0*/  MOV R4, 0xdf0 ;  /* 0x00000df000047802 */ /* 0x000fce0000000f00 */
[----:B------:R-:W-:Y:S05]  /*0de0*/  CALL.REL.NOINC `($__internal_0_$__cuda_sm3x_div_rn_noftz_f32_slowpath) ;  /* 0x0000000000187944 */ /* 0x000fea0003c00000 */
[----:B------:R-:W-:-:S07]  /*0df0*/  MOV R5, R2 ;  /* 0x0000000200057202 */ /* 0x000fce0000000f00 */
.L_x_7:
[----:B------:R-:W-:Y:S05]  /*0e00*/  BSYNC.RECONVERGENT B0 ;  /* 0x0000000000007941 */ /* 0x000fea0003800200 */
.L_x_6:
[----:B------:R-:W0:Y:S02]  /*0e10*/  LDC.64 R2, c[0x0][0x398] ;  /* 0x0000e600ff027b82 */ /* 0x000e240000000a00 */
[----:B0-----:R-:W-:-:S05]  /*0e20*/  IMAD.WIDE R2, R0, 0x4, R2 ;  /* 0x0000000400027825 */ /* 0x001fca00078e0202 */
[----:B------:R-:W-:Y:S01]  /*0e30*/  STG.E desc[UR8][R2.64], R5 ;  /* 0x0000000502007986 */ /* 0x000fe2000c101908 */
[----:B------:R-:W-:Y:S05]  /*0e40*/  EXIT ;  /* 0x000000000000794d */ /* 0x000fea0003800000 */
        .weak           $__internal_0_$__cuda_sm3x_div_rn_noftz_f32_slowpath
        .type           $__internal_0_$__cuda_sm3x_div_rn_noftz_f32_slowpath,@function
        .size           $__internal_0_$__cuda_sm3x_div_rn_noftz_f32_slowpath,(.L_x_21 - $__internal_0_$__cuda_sm3x_div_rn_noftz_f32_slowpath)
$__internal_0_$__cuda_sm3x_div_rn_noftz_f32_slowpath:
[----:B------:R-:W-:Y:S01]  /*0e50*/  SHF.R.U32.HI R5, RZ, 0x17, R2 ;  /* 0x00000017ff057819 */ /* 0x000fe20000011602 */
[----:B------:R-:W-:Y:S01]  /*0e60*/  BSSY.RECONVERGENT B1, `(.L_x_8) ;  /* 0x0000064000017945 */ /* 0x000fe20003800200 */
[----:B------:R-:W-:Y:S02]  /*0e70*/  SHF.R.U32.HI R3, RZ, 0x17, R17 ;  /* 0x00000017ff037819 */ /* 0x000fe40000011611 */
[----:B------:R-:W-:Y:S02]  /*0e80*/  LOP3.LUT R5, R5, 0xff, RZ, 0xc0, !PT ;  /* 0x000000ff05057812 */ /* 0x000fe400078ec0ff */
[----:B------:R-:W-:Y:S02]  /*0e90*/  LOP3.LUT R10, R3, 0xff, RZ, 0xc0, !PT ;  /* 0x000000ff030a7812 */ /* 0x000fe400078ec0ff */
[----:B------:R-:W-:Y:S02]  /*0ea0*/  IADD3 R8, PT, PT, R5, -0x1, RZ ;  /* 0xffffffff05087810 */ /* 0x000fe40007ffe0ff */
[----:B------:R-:W-:-:S02]  /*0eb0*/  IADD3 R9, PT, PT, R10, -0x1, RZ ;  /* 0xffffffff0a097810 */ /* 0x000fc40007ffe0ff */
[----:B------:R-:W-:Y:S02]  /*0ec0*/  ISETP.GT.U32.AND P0, PT, R8, 0xfd, PT ;  /* 0x000000fd0800780c */ /* 0x000fe40003f04070 */
[----:B------:R-:W-:Y:S02]  /*0ed0*/  MOV R3, R17 ;  /* 0x0000001100037202 */ /* 0x000fe40000000f00 */
[----:B------:R-:W-:Y:S02]  /*0ee0*/  ISETP.GT.U32.OR P0, PT, R9, 0xfd, P0 ;  /* 0x000000fd0900780c */ /* 0x000fe40000704470 */
[----:B------:R-:W-:-:S11]  /*0ef0*/  MOV R6, R2 ;  /* 0x0000000200067202 */ /* 0x000fd60000000f00 */
[----:B------:R-:W-:Y:S01]  /*0f00*/  @!P0 MOV R7, RZ ;  /* 0x000000ff00078202 */ /* 0x000fe20000000f00 */
[----:B------:R-:W-:Y:S06]  /*0f10*/  @!P0 BRA `(.L_x_9) ;  /* 0x00000000005c8947 */ /* 0x000fec0003800000 */
[----:B------:R-:W-:Y:S02]  /*0f20*/  FSETP.GTU.FTZ.AND P0, PT, |R17|, +INF , PT ;  /* 0x7f8000001100780b */ /* 0x000fe40003f1c200 */
[----:B------:R-:W-:-:S04]  /*0f30*/  FSETP.GTU.FTZ.AND P1, PT, |R2|, +INF , PT ;  /* 0x7f8000000200780b */ /* 0x000fc80003f3c200 */
[----:B------:R-:W-:-:S13]  /*0f40*/  PLOP3.LUT P0, PT, P0, P1, PT, 0xf8, 0x8f ;  /* 0x00000000008f781c */ /* 0x000fda0000703f70 */
[----:B------:R-:W-:Y:S05]  /*0f50*/  @P0 BRA `(.L_x_10) ;  /* 0x00000004004c0947 */ /* 0x000fea0003800000 */
[----:B------:R-:W-:-:S13]  /*0f60*/  LOP3.LUT P0, RZ, R6, 0x7fffffff, R3, 0xc8, !PT ;  /* 0x7fffffff06ff7812 */ /* 0x000fda000780c803 */
[----:B------:R-:W-:Y:S05]  /*0f70*/  @!P0 BRA `(.L_x_11) ;  /* 0x00000004003c8947 */ /* 0x000fea0003800000 */
[C---:B------:R-:W-:Y:S02]  /*0f80*/  FSETP.NEU.FTZ.AND P2, PT, |R17|.reuse, +INF , PT ;  /* 0x7f8000001100780b */ /* 0x040fe40003f5d200 */
[----:B------:R-:W-:Y:S02]  /*0f90*/  FSETP.NEU.FTZ.AND P1, PT, |R2|, +INF , PT ;  /* 0x7f8000000200780b */ /* 0x000fe40003f3d200 */
[----:B------:R-:W-:-:S11]  /*0fa0*/  FSETP.NEU.FTZ.AND P0, PT, |R17|, +INF , PT ;  /* 0x7f8000001100780b */ /* 0x000fd60003f1d200 */
[----:B------:R-:W-:Y:S05]  /*0fb0*/  @!P1 BRA !P2, `(.L_x_11) ;  /* 0x00000004002c9947 */ /* 0x000fea0005000000 */
[----:B------:R-:W-:-:S04]  /*0fc0*/  LOP3.LUT P2, RZ, R3, 0x7fffffff, RZ, 0xc0, !PT ;  /* 0x7fffffff03ff7812 */ /* 0x000fc8000784c0ff */
[----:B------:R-:W-:-:S13]  /*0fd0*/  PLOP3.LUT P1, PT, P1, P2, PT, 0x2f, 0xf2 ;  /* 0x0000000000f2781c */ /* 0x000fda0000f24577 */
[----:B------:R-:W-:Y:S05]  /*0fe0*/  @P1 BRA `(.L_x_12) ;  /* 0x0000000400181947 */ /* 0x000fea0003800000 */
[----:B------:R-:W-:-:S04]  /*0ff0*/  LOP3.LUT P1, RZ, R6, 0x7fffffff, RZ, 0xc0, !PT ;  /* 0x7fffffff06ff7812 */ /* 0x000fc8000782c0ff */
[----:B------:R-:W-:-:S13]  /*1000*/  PLOP3.LUT P0, PT, P0, P1, PT, 0x2f, 0xf2 ;  /* 0x0000000000f2781c */ /* 0x000fda0000702577 */
[----:B------:R-:W-:Y:S05]  /*1010*/  @P0 BRA `(.L_x_13) ;  /* 0x0000000400000947 */ /* 0x000fea0003800000 */
[----:B------:R-:W-:Y:S02]  /*1020*/  ISETP.GE.AND P0, PT, R9, RZ, PT ;  /* 0x000000ff0900720c */ /* 0x000fe40003f06270 */
[----:B------:R-:W-:-:S11]  /*1030*/  ISETP.GE.AND P1, PT, R8, RZ, PT ;  /* 0x000000ff0800720c */ /* 0x000fd60003f26270 */
[----:B------:R-:W-:Y:S01]  /*1040*/  @P0 MOV R7, RZ ;  /* 0x000000ff00070202 */ /* 0x000fe20000000f00 */
[----:B------:R-:W-:Y:S01]  /*1050*/  @!P0 FFMA R3, R17, 1.84467440737095516160e+19, RZ ;  /* 0x5f80000011038823 */ /* 0x000fe200000000ff */
[----:B------:R-:W-:Y:S01]  /*1060*/  @!P0 MOV R7, 0xffffffc0 ;  /* 0xffffffc000078802 */ /* 0x000fe20000000f00 */
[----:B------:R-:W-:-:S03]  /*1070*/  @!P1 FFMA R6, R2, 1.84467440737095516160e+19, RZ ;  /* 0x5f80000002069823 */ /* 0x000fc600000000ff */
[----:B------:R-:W-:-:S07]  /*1080*/  @!P1 IADD3 R7, PT, PT, R7, 0x40, RZ ;  /* 0x0000004007079810 */ /* 0x000fce0007ffe0ff */
.L_x_9:
[----:B------:R-:W-:Y:S01]  /*1090*/  LEA R9, R5, 0xc0800000, 0x17 ;  /* 0xc080000005097811 */ /* 0x000fe200078eb8ff */
[----:B------:R-:W-:Y:S03]  /*10a0*/  BSSY.RECONVERGENT B2, `(.L_x_14) ;  /* 0x0000036000027945 */ /* 0x000fe60003800200 */
[----:B------:R-:W-:Y:S02]  /*10b0*/  IADD3 R9, PT, PT, -R9, R6, RZ ;  /* 0x0000000609097210 */ /* 0x000fe40007ffe1ff */
[----:B------:R-:W-:Y:S02]  /*10c0*/  IADD3 R6, PT, PT, R10, -0x7f, RZ ;  /* 0xffffff810a067810 */ /* 0x000fe40007ffe0ff */
[----:B------:R-:W0:Y:S01]  /*10d0*/  MUFU.RCP R8, R9 ;  /* 0x0000000900087308 */ /* 0x000e220000001000 */
[----:B------:R-:W-:Y:S02]  /*10e0*/  FADD.FTZ R11, -R9, -RZ ;  /* 0x800000ff090b7221 */ /* 0x000fe40000010100 */
[C---:B------:R-:W-:Y:S01]  /*10f0*/  IMAD R2, R6.reuse, -0x800000, R3 ;  /* 0xff80000006027824 */ /* 0x040fe200078e0203 */
[----:B------:R-:W-:-:S04]  /*1100*/  IADD3 R6, PT, PT, R6, 0x7f, -R5 ;  /* 0x0000007f06067810 */ /* 0x000fc80007ffe805 */
[----:B------:R-:W-:Y:S01]  /*1110*/  IADD3 R6, PT, PT, R6, R7, RZ ;  /* 0x0000000706067210 */ /* 0x000fe20007ffe0ff */
[----:B0-----:R-:W-:-:S04]  /*1120*/  FFMA R13, R8, R11, 1 ;  /* 0x3f800000080d7423 */ /* 0x001fc8000000000b */
[----:B------:R-:W-:-:S04]  /*1130*/  FFMA R10, R8, R13, R8 ;  /* 0x0000000d080a7223 */ /* 0x000fc80000000008 */
[----:B------:R-:W-:-:S04]  /*1140*/  FFMA R3, R2, R10, RZ ;  /* 0x0000000a02037223 */ /* 0x000fc800000000ff */
[----:B------:R-:W-:-:S04]  /*1150*/  FFMA R8, R11, R3, R2 ;  /* 0x000000030b087223 */ /* 0x000fc80000000002 */
[----:B------:R-:W-:-:S04]  /*1160*/  FFMA R13, R10, R8, R3 ;  /* 0x000000080a0d7223 */ /* 0x000fc80000000003 */
[----:B------:R-:W-:-:S04]  /*1170*/  FFMA R8, R11, R13, R2 ;  /* 0x0000000d0b087223 */ /* 0x000fc80000000002 */
[----:B------:R-:W-:-:S05]  /*1180*/  FFMA R2, R10, R8, R13 ;  /* 0x000000080a027223 */ /* 0x000fca000000000d */
[----:B------:R-:W-:-:S04]  /*1190*/  SHF.R.U32.HI R3, RZ, 0x17, R2 ;  /* 0x00000017ff037819 */ /* 0x000fc80000011602 */
[----:B------:R-:W-:-:S04]  /*11a0*/  LOP3.LUT R3, R3, 0xff, RZ, 0xc0, !PT ;  /* 0x000000ff03037812 */ /* 0x000fc800078ec0ff */
[----:B------:R-:W-:-:S04]  /*11b0*/  IADD3 R7, PT, PT, R3, R6, RZ ;  /* 0x0000000603077210 */ /* 0x000fc80007ffe0ff */
[----:B------:R-:W-:-:S04]  /*11c0*/  IADD3 R3, PT, PT, R7, -0x1, RZ ;  /* 0xffffffff07037810 */ /* 0x000fc80007ffe0ff */
[----:B------:R-:W-:-:S13]  /*11d0*/  ISETP.GE.U32.AND P0, PT, R3, 0xfe, PT ;  /* 0x000000fe0300780c */ /* 0x000fda0003f06070 */
[----:B------:R-:W-:Y:S05]  /*11e0*/  @!P0 BRA `(.L_x_15) ;  /* 0x0000000000808947 */ /* 0x000fea0003800000 */
[----:B------:R-:W-:-:S13]  /*11f0*/  ISETP.GT.AND P0, PT, R7, 0xfe, PT ;  /* 0x000000fe0700780c */ /* 0x000fda0003f04270 */
[----:B------:R-:W-:Y:S05]  /*1200*/  @P0 BRA `(.L_x_16) ;  /* 0x00000000006c0947 */ /* 0x000fea0003800000 */
[----:B------:R-:W-:-:S13]  /*1210*/  ISETP.GE.AND P0, PT, R7, 0x1, PT ;  /* 0x000000010700780c */ /* 0x000fda0003f06270 */
[----:B------:R-:W-:Y:S05]  /*1220*/  @P0 BRA `(.L_x_17) ;  /* 0x0000000000740947 */ /* 0x000fea0003800000 */
[----:B------:R-:W-:Y:S02]  /*1230*/  ISETP.GE.AND P0, PT, R7, -0x18, PT ;  /* 0xffffffe80700780c */ /* 0x000fe40003f06270 */
[----:B------:R-:W-:-:S11]  /*1240*/  LOP3.LUT R2, R2, 0x80000000, RZ, 0xc0, !PT ;  /* 0x8000000002027812 */ /* 0x000fd600078ec0ff */
[----:B------:R-:W-:Y:S05]  /*1250*/  @!P0 BRA `(.L_x_17) ;  /* 0x0000000000688947 */ /* 0x000fea0003800000 */
[CCC-:B------:R-:W-:Y:S01]  /*1260*/  FFMA.RZ R3, R10.reuse, R8.reuse, R13.reuse ;  /* 0x000000080a037223 */ /* 0x1c0fe2000000c00d */
[CCC-:B------:R-:W-:Y:S01]  /*1270*/  FFMA.RM R6, R10.reuse, R8.reuse, R13.reuse ;  /* 0x000000080a067223 */ /* 0x1c0fe2000000400d */
[C---:B------:R-:W-:Y:S02]  /*1280*/  ISETP.NE.AND P2, PT, R7.reuse, RZ, PT ;  /* 0x000000ff0700720c */ /* 0x040fe40003f45270 */
[----:B------:R-:W-:Y:S02]  /*1290*/  ISETP.NE.AND P1, PT, R7, RZ, PT ;  /* 0x000000ff0700720c */ /* 0x000fe40003f25270 */
[----:B------:R-:W-:Y:S01]  /*12a0*/  LOP3.LUT R5, R3, 0x7fffff, RZ, 0xc0, !PT ;  /* 0x007fffff03057812 */ /* 0x000fe200078ec0ff */
[----:B------:R-:W-:Y:S01]  /*12b0*/  FFMA.RP R3, R10, R8, R13 ;  /* 0x000000080a037223 */ /* 0x000fe2000000800d */
[----:B------:R-:W-:Y:S02]  /*12c0*/  IADD3 R8, PT, PT, R7, 0x20, RZ ;  /* 0x0000002007087810 */ /* 0x000fe40007ffe0ff */
[----:B------:R-:W-:-:S02]  /*12d0*/  LOP3.LUT R5, R5, 0x800000, RZ, 0xfc, !PT ;  /* 0x0080000005057812 */ /* 0x000fc400078efcff */
[----:B------:R-:W-:Y:S02]  /*12e0*/  IADD3 R7, PT, PT, -R7, RZ, RZ ;  /* 0x000000ff07077210 */ /* 0x000fe40007ffe1ff */
[----:B------:R-:W-:Y:S02]  /*12f0*/  SHF.L.U32 R8, R5, R8, RZ ;  /* 0x0000000805087219 */ /* 0x000fe400000006ff */
[----:B------:R-:W-:Y:S02]  /*1300*/  FSETP.NEU.FTZ.AND P0, PT, R3, R6, PT ;  /* 0x000000060300720b */ /* 0x000fe40003f1d000 */
[----:B------:R-:W-:Y:S02]  /*1310*/  SEL R6, R7, RZ, P2 ;  /* 0x000000ff07067207 */ /* 0x000fe40001000000 */
[----:B------:R-:W-:Y:S02]  /*1320*/  ISETP.NE.AND P1, PT, R8, RZ, P1 ;  /* 0x000000ff0800720c */ /* 0x000fe40000f25270 */
[----:B------:R-:W-:-:S02]  /*1330*/  SHF.R.U32.HI R6, RZ, R6, R5 ;  /* 0x00000006ff067219 */ /* 0x000fc40000011605 */
[----:B------:R-:W-:Y:S02]  /*1340*/  PLOP3.LUT P0, PT, P0, P1, PT, 0xf8, 0x8f ;  /* 0x00000000008f781c */ /* 0x000fe40000703f70 */
[----:B------:R-:W-:Y:S02]  /*1350*/  SHF.R.U32.HI R8, RZ, 0x1, R6 ;  /* 0x00000001ff087819 */ /* 0x000fe40000011606 */
[----:B------:R-:W-:-:S04]  /*1360*/  SEL R3, RZ, 0x1, !P0 ;  /* 0x00000001ff037807 */ /* 0x000fc80004000000 */
[----:B------:R-:W-:-:S04]  /*1370*/  LOP3.LUT R3, R3, 0x1, R8, 0xf8, !PT ;  /* 0x0000000103037812 */ /* 0x000fc800078ef808 */
[----:B------:R-:W-:-:S04]  /*1380*/  LOP3.LUT R3, R3, R6, RZ, 0xc0, !PT ;  /* 0x0000000603037212 */ /* 0x000fc800078ec0ff */
[----:B------:R-:W-:-:S04]  /*1390*/  IADD3 R3, PT, PT, R8, R3, RZ ;  /* 0x0000000308037210 */ /* 0x000fc80007ffe0ff */
[----:B------:R-:W-:Y:S01]  /*13a0*/  LOP3.LUT R2, R3, R2, RZ, 0xfc, !PT ;  /* 0x0000000203027212 */ /* 0x000fe200078efcff */
[----:B------:R-:W-:Y:S06]  /*13b0*/  BRA `(.L_x_17) ;  /* 0x0000000000107947 */ /* 0x000fec0003800000 */
.L_x_16:
[----:B------:R-:W-:-:S04]  /*13c0*/  LOP3.LUT R2, R2, 0x80000000, RZ, 0xc0, !PT ;  /* 0x8000000002027812 */ /* 0x000fc800078ec0ff */
[----:B------:R-:W-:Y:S01]  /*13d0*/  LOP3.LUT R2, R2, 0x7f800000, RZ, 0xfc, !PT ;  /* 0x7f80000002027812 */ /* 0x000fe200078efcff */
[----:B------:R-:W-:Y:S06]  /*13e0*/  BRA `(.L_x_17) ;  /* 0x0000000000047947 */ /* 0x000fec0003800000 */
.L_x_15:
[----:B------:R-:W-:-:S07]  /*13f0*/  LEA R2, R6, R2, 0x17 ;  /* 0x0000000206027211 */ /* 0x000fce00078eb8ff */
.L_x_17:
[----:B------:R-:W-:Y:S05]  /*1400*/  BSYNC.RECONVERGENT B2 ;  /* 0x0000000000027941 */ /* 0x000fea0003800200 */
.L_x_14:
[----:B------:R-:W-:Y:S05]  /*1410*/  BRA `(.L_x_18) ;  /* 0x0000000000207947 */ /* 0x000fea0003800000 */
.L_x_13:
[----:B------:R-:W-:-:S04]  /*1420*/  LOP3.LUT R2, R6, 0x80000000, R3, 0x48, !PT ;  /* 0x8000000006027812 */ /* 0x000fc800078e4803 */
[----:B------:R-:W-:Y:S01]  /*1430*/  LOP3.LUT R2, R2, 0x7f800000, RZ, 0xfc, !PT ;  /* 0x7f80000002027812 */ /* 0x000fe200078efcff */
[----:B------:R-:W-:Y:S06]  /*1440*/  BRA `(.L_x_18) ;  /* 0x0000000000147947 */ /* 0x000fec0003800000 */
.L_x_12:
[----:B------:R-:W-:Y:S01]  /*1450*/  LOP3.LUT R2, R6, 0x80000000, R3, 0x48, !PT ;  /* 0x8000000006027812 */ /* 0x000fe200078e4803 */
[----:B------:R-:W-:Y:S06]  /*1460*/  BRA `(.L_x_18) ;  /* 0x00000000000c7947 */ /* 0x000fec0003800000 */
.L_x_11:
[----:B------:R-:W0:Y:S01]  /*1470*/  MUFU.RSQ R2, -QNAN ;  /* 0xffc0000000027908 */ /* 0x000e220000001400 */
[----:B------:R-:W-:Y:S05]  /*1480*/  BRA `(.L_x_18) ;  /* 0x0000000000047947 */ /* 0x000fea0003800000 */
.L_x_10:
[----:B------:R-:W-:-:S07]  /*1490*/  FADD.FTZ R2, R17, R2 ;  /* 0x0000000211027221 */ /* 0x000fce0000010000 */
.L_x_18:
[----:B------:R-:W-:Y:S05]  /*14a0*/  BSYNC.RECONVERGENT B1 ;  /* 0x0000000000017941 */ /* 0x000fea0003800200 */
.L_x_8:
[----:B------:R-:W-:-:S04]  /*14b0*/  HFMA2 R5, -RZ, RZ, 0, 0 ;  /* 0x00000000ff057431 */ /* 0x000fc800000001ff */
[----:B0-----:R-:W-:Y:S05]  /*14c0*/  RET.REL.NODEC R4 `(_Z10DotProductiPfS_S_fS_) ;  /* 0xffffffe804cc7950 */ /* 0x001fea0003c3ffff */
.L_x_19:
        /* <DEDUP_REMOVED lines=11> */
.L_x_21:


//--------------------- .text._Z9addKernelPiPKiS1_ --------------------------
	.section	.text._Z9addKernelPiPKiS1_,"ax",@progbits
	.align	128
        .global         _Z9addKernelPiPKiS1_
        .type           _Z9addKernelPiPKiS1_,@function
        .size           _Z9addKernelPiPKiS1_,(.L_x_24 - _Z9addKernelPiPKiS1_)
        .other          _Z9addKernelPiPKiS1_,@"STO_CUDA_ENTRY STV_DEFAULT"
_Z9addKernelPiPKiS1_:
.text._Z9addKernelPiPKiS1_:
[----:B------:R-:W-:Y:S01]  /*0000*/  LDC R1, c[0x0][0x37c] ;  /* 0x0000df00ff017b82 */ /* 0x000fe20000000800 */
[----:B------:R-:W0:Y:S07]  /*0010*/  S2R R9, SR_TID.X ;  /* 0x0000000000097919 */ /* 0x000e2e0000002100 */
[----:B------:R-:W0:Y:S01]  /*0020*/  LDC.64 R2, c[0x0][0x388] ;  /* 0x0000e200ff027b82 */ /* 0x000e220000000a00 */
[----:B------:R-:W1:Y:S07]  /*0030*/  LDCU.64 UR4, c[0x0][0x358] ;  /* 0x00006b00ff0477ac */ /* 0x000e6e0008000a00 */
[----:B------:R-:W2:Y:S08]  /*0040*/  LDC.64 R4, c[0x0][0x390] ;  /* 0x0000e400ff047b82 */ /* 0x000eb00000000a00 */
[----:B------:R-:W3:Y:S01]  /*0050*/  LDC.64 R6, c[0x0][0x380] ;  /* 0x0000e000ff067b82 */ /* 0x000ee20000000a00 */
[----:B0-----:R-:W-:-:S04]  /*0060*/  IMAD.WIDE.U32 R2, R9, 0x4, R2 ;  /* 0x0000000409027825 */ /* 0x001fc800078e0002 */
[C---:B--2---:R-:W-:Y:S02]  /*0070*/  IMAD.WIDE.U32 R4, R9.reuse, 0x4, R4 ;  /* 0x0000000409047825 */ /* 0x044fe400078e0004 */
[----:B-1----:R-:W2:Y:S04]  /*0080*/  LDG.E R2, desc[UR4][R2.64] ;  /* 0x0000000402027981 */ /* 0x002ea8000c1e1900 */
[----:B------:R-:W2:Y:S01]  /*0090*/  LDG.E R5, desc[UR4][R4.64] ;  /* 0x0000000404057981 */ /* 0x000ea2000c1e1900 */
[----:B---3--:R-:W-:Y:S01]  /*00a0*/  IMAD.WIDE.U32 R6, R9, 0x4, R6 ;  /* 0x0000000409067825 */ /* 0x008fe200078e0006 */
[----:B--2---:R-:W-:-:S05]  /*00b0*/  IADD3 R9, PT, PT, R2, R5, RZ ;  /* 0x0000000502097210 */ /* 0x004fca0007ffe0ff */
[----:B------:R-:W-:Y:S01]  /*00c0*/  STG.E desc[UR4][R6.64], R9 ;  /* 0x0000000906007986 */ /* 0x000fe2000c101904 */
[----:B------:R-:W-:Y:S05]  /*00d0*/  EXIT ;  /* 0x000000000000794d */ /* 0x000fea0003800000 */
.L_x_20:
        /* <DEDUP_REMOVED lines=10> */
.L_x_24:


//--------------------- .nv.shared.reserved.0     --------------------------
	.section	.nv.shared.reserved.0,"aw",@nobits
	.weak		__nv_reservedSMEM_offset_0_alias
	.size		__nv_reservedSMEM_offset_0_alias, 0, 64
	.other		__nv_reservedSMEM_offset_0_alias,@"STO_CUDA_RESERVED_SHARED STV_DEFAULT"
__nv_reservedSMEM_offset_0_alias:
	.zero		0
	.zero		64


//--------------------- .nv.shared._Z10DotProductiPfS_S_fS_ --------------------------
	.section	.nv.shared._Z10DotProductiPfS_S_fS_,"aw",@nobits
	.sectionflags	@""
	.align	4
.nv.shared._Z10DotProductiPfS_S_fS_:
	.zero		2224


//--------------------- .nv.constant0._Z10FirstMergeiPfi --------------------------
	.section	.nv.constant0._Z10FirstMergeiPfi,"a",@progbits
	.sectionflags	@""
	.align	4
.nv.constant0._Z10FirstMergeiPfi:
	.zero		916


//--------------------- .nv.constant0._Z10DotProductiPfS_S_fS_ --------------------------
	.section	.nv.constant0._Z10DotProductiPfS_S_fS_,"a",@progbits
	.sectionflags	@""
	.align	4
.nv.constant0._Z10DotProductiPfS_S_fS_:
	.zero		944


//--------------------- .nv.constant0._Z9addKernelPiPKiS1_ --------------------------
	.section	.nv.constant0._Z9addKernelPiPKiS1_,"a",@progbits
	.sectionflags	@""
	.align	4
.nv.constant0._Z9addKernelPiPKiS1_:
	.zero		920


//--------------------- SYMBOLS --------------------------

	.type		.nv.reservedSmem.offset0,@object
	.size		.nv.reservedSmem.offset0,0x4
	.type		.nv.reservedSmem.cap,@object
	.size		.nv.reservedSmem.cap,0x4
